//
// Generated by NVIDIA NVVM Compiler
//
// Compiler Build ID: CL-36424714
// Cuda compilation tools, release 13.0, V13.0.88
// Based on NVVM 20.0.0
//

.version 9.0
.target sm_100
.address_size 64

	// .globl	_Z5saxpyifPfS_

.visible .entry _Z5saxpyifPfS_(
	.param .u32 _Z5saxpyifPfS__param_0,
	.param .f32 _Z5saxpyifPfS__param_1,
	.param .u64 .ptr .align 1 _Z5saxpyifPfS__param_2,
	.param .u64 .ptr .align 1 _Z5saxpyifPfS__param_3
)
{
	.reg .pred 	%p<2>;
	.reg .b32 	%r<6>;
	.reg .b32 	%f<5>;
	.reg .b64 	%rd<8>;

	ld.param.u32 	%r2, [_Z5saxpyifPfS__param_0];
	ld.param.f32 	%f1, [_Z5saxpyifPfS__param_1];
	ld.param.u64 	%rd1, [_Z5saxpyifPfS__param_2];
	ld.param.u64 	%rd2, [_Z5saxpyifPfS__param_3];
	mov.u32 	%r3, %ctaid.x;
	mov.u32 	%r4, %ntid.x;
	mov.u32 	%r5, %tid.x;
	mad.lo.s32 	%r1, %r3, %r4, %r5;
	setp.ge.s32 	%p1, %r1, %r2;
	@%p1 bra 	$L__BB0_2;
	cvta.to.global.u64 	%rd3, %rd1;
	cvta.to.global.u64 	%rd4, %rd2;
	mul.wide.s32 	%rd5, %r1, 4;
	add.s64 	%rd6, %rd3, %rd5;
	ld.global.f32 	%f2, [%rd6];
	add.s64 	%rd7, %rd4, %rd5;
	ld.global.f32 	%f3, [%rd7];
	fma.rn.f32 	%f4, %f1, %f2, %f3;
	st.global.f32 	[%rd7], %f4;
$L__BB0_2:
	ret;

}
	// .globl	_Z21normalization_and_sumiddPdS_S_
.visible .entry _Z21normalization_and_sumiddPdS_S_(
	.param .u32 _Z21normalization_and_sumiddPdS_S__param_0,
	.param .f64 _Z21normalization_and_sumiddPdS_S__param_1,
	.param .f64 _Z21normalization_and_sumiddPdS_S__param_2,
	.param .u64 .ptr .align 1 _Z21normalization_and_sumiddPdS_S__param_3,
	.param .u64 .ptr .align 1 _Z21normalization_and_sumiddPdS_S__param_4,
	.param .u64 .ptr .align 1 _Z21normalization_and_sumiddPdS_S__param_5
)
{
	.reg .pred 	%p<2>;
	.reg .b32 	%r<6>;
	.reg .b64 	%rd<10>;
	.reg .b64 	%fd<7>;

	ld.param.u32 	%r2, [_Z21normalization_and_sumiddPdS_S__param_0];
	ld.param.f64 	%fd1, [_Z21normalization_and_sumiddPdS_S__param_1];
	ld.param.f64 	%fd2, [_Z21normalization_and_sumiddPdS_S__param_2];
	ld.param.u64 	%rd1, [_Z21normalization_and_sumiddPdS_S__param_3];
	ld.param.u64 	%rd2, [_Z21normalization_and_sumiddPdS_S__param_4];
	ld.param.u64 	%rd3, [_Z21normalization_and_sumiddPdS_S__param_5];
	mov.u32 	%r3, %ctaid.x;
	mov.u32 	%r4, %ntid.x;
	mov.u32 	%r5, %tid.x;
	mad.lo.s32 	%r1, %r3, %r4, %r5;
	setp.ge.s32 	%p1, %r1, %r2;
	@%p1 bra 	$L__BB1_2;
	cvta.to.global.u64 	%rd4, %rd1;
	cvta.to.global.u64 	%rd5, %rd2;
	cvta.to.global.u64 	%rd6, %rd3;
	mul.wide.s32 	%rd7, %r1, 8;
	add.s64 	%rd8, %rd4, %rd7;
	ld.global.f64 	%fd3, [%rd8];
	sub.f64 	%fd4, %fd3, %fd1;
	div.rn.f64 	%fd5, %fd4, %fd2;
	add.s64 	%rd9, %rd5, %rd7;
	st.global.f64 	[%rd9], %fd5;
	atom.global.add.f64 	%fd6, [%rd6], %fd5;
$L__BB1_2:
	ret;

}
	// .globl	_Z11compute_stdiPdS_S_
.visible .entry _Z11compute_stdiPdS_S_(
	.param .u32 _Z11compute_stdiPdS_S__param_0,
	.param .u64 .ptr .align 1 _Z11compute_stdiPdS_S__param_1,
	.param .u64 .ptr .align 1 _Z11compute_stdiPdS_S__param_2,
	.param .u64 .ptr .align 1 _Z11compute_stdiPdS_S__param_3
)
{
	.reg .pred 	%p<2>;
	.reg .b32 	%r<6>;
	.reg .b64 	%rd<9>;
	.reg .b64 	%fd<6>;

	ld.param.u32 	%r2, [_Z11compute_stdiPdS_S__param_0];
	ld.param.u64 	%rd1, [_Z11compute_stdiPdS_S__param_1];
	ld.param.u64 	%rd2, [_Z11compute_stdiPdS_S__param_2];
	ld.param.u64 	%rd3, [_Z11compute_stdiPdS_S__param_3];
	mov.u32 	%r3, %ctaid.x;
	mov.u32 	%r4, %ntid.x;
	mov.u32 	%r5, %tid.x;
	mad.lo.s32 	%r1, %r3, %r4, %r5;
	setp.ge.s32 	%p1, %r1, %r2;
	@%p1 bra 	$L__BB2_2;
	cvta.to.global.u64 	%rd4, %rd1;
	cvta.to.global.u64 	%rd5, %rd2;
	cvta.to.global.u64 	%rd6, %rd3;
	mul.wide.s32 	%rd7, %r1, 8;
	add.s64 	%rd8, %rd4, %rd7;
	ld.global.f64 	%fd1, [%rd8];
	ld.global.f64 	%fd2, [%rd5];
	sub.f64 	%fd3, %fd1, %fd2;
	mul.f64 	%fd4, %fd3, %fd3;
	atom.global.add.f64 	%fd5, [%rd6], %fd4;
$L__BB2_2:
	ret;

}
	// .globl	_Z16scale_likelihoodidPdS_S_S_
.visible .entry _Z16scale_likelihoodidPdS_S_S_(
	.param .u32 _Z16scale_likelihoodidPdS_S_S__param_0,
	.param .f64 _Z16scale_likelihoodidPdS_S_S__param_1,
	.param .u64 .ptr .align 1 _Z16scale_likelihoodidPdS_S_S__param_2,
	.param .u64 .ptr .align 1 _Z16scale_likelihoodidPdS_S_S__param_3,
	.param .u64 .ptr .align 1 _Z16scale_likelihoodidPdS_S_S__param_4,
	.param .u64 .ptr .align 1 _Z16scale_likelihoodidPdS_S_S__param_5
)
{
	.reg .pred 	%p<5>;
	.reg .b32 	%r<21>;
	.reg .b32 	%f<3>;
	.reg .b64 	%rd<12>;
	.reg .b64 	%fd<34>;

	ld.param.u32 	%r5, [_Z16scale_likelihoodidPdS_S_S__param_0];
	ld.param.f64 	%fd7, [_Z16scale_likelihoodidPdS_S_S__param_1];
	ld.param.u64 	%rd2, [_Z16scale_likelihoodidPdS_S_S__param_2];
	ld.param.u64 	%rd3, [_Z16scale_likelihoodidPdS_S_S__param_3];
	ld.param.u64 	%rd4, [_Z16scale_likelihoodidPdS_S_S__param_4];
	ld.param.u64 	%rd5, [_Z16scale_likelihoodidPdS_S_S__param_5];
	mov.u32 	%r6, %ctaid.x;
	mov.u32 	%r7, %ntid.x;
	mov.u32 	%r8, %tid.x;
	mad.lo.s32 	%r1, %r6, %r7, %r8;
	setp.ge.s32 	%p1, %r1, %r5;
	@%p1 bra 	$L__BB3_5;
	cvta.to.global.u64 	%rd6, %rd5;
	cvta.to.global.u64 	%rd7, %rd4;
	mul.wide.s32 	%rd8, %r1, 8;
	add.s64 	%rd9, %rd6, %rd8;
	ld.global.f64 	%fd1, [%rd9];
	add.s64 	%rd1, %rd7, %rd8;
	ld.global.f64 	%fd8, [%rd1];
	div.rn.f64 	%fd2, %fd8, %fd7;
	fma.rn.f64 	%fd9, %fd2, 0d3FF71547652B82FE, 0d4338000000000000;
	{
	.reg .b32 %temp; 
	mov.b64 	{%r2, %temp}, %fd9;
	}
	mov.f64 	%fd10, 0dC338000000000000;
	add.rn.f64 	%fd11, %fd9, %fd10;
	fma.rn.f64 	%fd12, %fd11, 0dBFE62E42FEFA39EF, %fd2;
	fma.rn.f64 	%fd13, %fd11, 0dBC7ABC9E3B39803F, %fd12;
	fma.rn.f64 	%fd14, %fd13, 0d3E5ADE1569CE2BDF, 0d3E928AF3FCA213EA;
	fma.rn.f64 	%fd15, %fd14, %fd13, 0d3EC71DEE62401315;
	fma.rn.f64 	%fd16, %fd15, %fd13, 0d3EFA01997C89EB71;
	fma.rn.f64 	%fd17, %fd16, %fd13, 0d3F2A01A014761F65;
	fma.rn.f64 	%fd18, %fd17, %fd13, 0d3F56C16C1852B7AF;
	fma.rn.f64 	%fd19, %fd18, %fd13, 0d3F81111111122322;
	fma.rn.f64 	%fd20, %fd19, %fd13, 0d3FA55555555502A1;
	fma.rn.f64 	%fd21, %fd20, %fd13, 0d3FC5555555555511;
	fma.rn.f64 	%fd22, %fd21, %fd13, 0d3FE000000000000B;
	fma.rn.f64 	%fd23, %fd22, %fd13, 0d3FF0000000000000;
	fma.rn.f64 	%fd24, %fd23, %fd13, 0d3FF0000000000000;
	{
	.reg .b32 %temp; 
	mov.b64 	{%r3, %temp}, %fd24;
	}
	{
	.reg .b32 %temp; 
	mov.b64 	{%temp, %r4}, %fd24;
	}
	shl.b32 	%r9, %r2, 20;
	add.s32 	%r10, %r9, %r4;
	mov.b64 	%fd33, {%r3, %r10};
	{
	.reg .b32 %temp; 
	mov.b64 	{%temp, %r11}, %fd2;
	}
	mov.b32 	%f2, %r11;
	abs.f32 	%f1, %f2;
	setp.lt.f32 	%p2, %f1, 0f4086232B;
	@%p2 bra 	$L__BB3_4;
	setp.lt.f64 	%p3, %fd2, 0d0000000000000000;
	add.f64 	%fd25, %fd2, 0d7FF0000000000000;
	selp.f64 	%fd33, 0d0000000000000000, %fd25, %p3;
	setp.geu.f32 	%p4, %f1, 0f40874800;
	@%p4 bra 	$L__BB3_4;
	shr.u32 	%r12, %r2, 31;
	add.s32 	%r13, %r2, %r12;
	shr.s32 	%r14, %r13, 1;
	shl.b32 	%r15, %r14, 20;
	add.s32 	%r16, %r4, %r15;
	mov.b64 	%fd26, {%r3, %r16};
	sub.s32 	%r17, %r2, %r14;
	shl.b32 	%r18, %r17, 20;
	add.s32 	%r19, %r18, 1072693248;
	mov.b32 	%r20, 0;
	mov.b64 	%fd27, {%r20, %r19};
	mul.f64 	%fd33, %fd27, %fd26;
$L__BB3_4:
	mul.f64 	%fd28, %fd1, %fd33;
	cvta.to.global.u64 	%rd10, %rd3;
	atom.global.add.f64 	%fd29, [%rd10], %fd28;
	ld.global.f64 	%fd30, [%rd1];
	mul.f64 	%fd31, %fd28, %fd30;
	cvta.to.global.u64 	%rd11, %rd2;
	atom.global.add.f64 	%fd32, [%rd11], %fd31;
$L__BB3_5:
	ret;

}
	// .globl	_Z18neg_log_likelihoodddddPdS_S_S_S_S_S_
.visible .entry _Z18neg_log_likelihoodddddPdS_S_S_S_S_S_(
	.param .f64 _Z18neg_log_likelihoodddddPdS_S_S_S_S_S__param_0,
	.param .f64 _Z18neg_log_likelihoodddddPdS_S_S_S_S_S__param_1,
	.param .f64 _Z18neg_log_likelihoodddddPdS_S_S_S_S_S__param_2,
	.param .f64 _Z18neg_log_likelihoodddddPdS_S_S_S_S_S__param_3,
	.param .u64 .ptr .align 1 _Z18neg_log_likelihoodddddPdS_S_S_S_S_S__param_4,
	.param .u64 .ptr .align 1 _Z18neg_log_likelihoodddddPdS_S_S_S_S_S__param_5,
	.param .u64 .ptr .align 1 _Z18neg_log_likelihoodddddPdS_S_S_S_S_S__param_6,
	.param .u64 .ptr .align 1 _Z18neg_log_likelihoodddddPdS_S_S_S_S_S__param_7,
	.param .u64 .ptr .align 1 _Z18neg_log_likelihoodddddPdS_S_S_S_S_S__param_8,
	.param .u64 .ptr .align 1 _Z18neg_log_likelihoodddddPdS_S_S_S_S_S__param_9,
	.param .u64 .ptr .align 1 _Z18neg_log_likelihoodddddPdS_S_S_S_S_S__param_10
)
{
	.reg .pred 	%p<5>;
	.reg .b32 	%r<20>;
	.reg .b32 	%f<3>;
	.reg .b64 	%rd<20>;
	.reg .b64 	%fd<60>;

	ld.param.f64 	%fd9, [_Z18neg_log_likelihoodddddPdS_S_S_S_S_S__param_0];
	ld.param.f64 	%fd6, [_Z18neg_log_likelihoodddddPdS_S_S_S_S_S__param_1];
	ld.param.f64 	%fd7, [_Z18neg_log_likelihoodddddPdS_S_S_S_S_S__param_2];
	ld.param.f64 	%fd8, [_Z18neg_log_likelihoodddddPdS_S_S_S_S_S__param_3];
	ld.param.u64 	%rd1, [_Z18neg_log_likelihoodddddPdS_S_S_S_S_S__param_4];
	ld.param.u64 	%rd2, [_Z18neg_log_likelihoodddddPdS_S_S_S_S_S__param_5];
	ld.param.u64 	%rd3, [_Z18neg_log_likelihoodddddPdS_S_S_S_S_S__param_6];
	ld.param.u64 	%rd4, [_Z18neg_log_likelihoodddddPdS_S_S_S_S_S__param_7];
	ld.param.u64 	%rd5, [_Z18neg_log_likelihoodddddPdS_S_S_S_S_S__param_8];
	ld.param.u64 	%rd6, [_Z18neg_log_likelihoodddddPdS_S_S_S_S_S__param_9];
	ld.param.u64 	%rd7, [_Z18neg_log_likelihoodddddPdS_S_S_S_S_S__param_10];
	mov.u32 	%r5, %ctaid.x;
	mov.u32 	%r6, %ntid.x;
	mov.u32 	%r7, %tid.x;
	mad.lo.s32 	%r1, %r5, %r6, %r7;
	cvt.rn.f64.s32 	%fd10, %r1;
	setp.leu.f64 	%p1, %fd9, %fd10;
	@%p1 bra 	$L__BB4_5;
	cvta.to.global.u64 	%rd8, %rd1;
	mul.wide.s32 	%rd9, %r1, 8;
	add.s64 	%rd10, %rd8, %rd9;
	ld.global.f64 	%fd11, [%rd10];
	sub.f64 	%fd12, %fd11, %fd6;
	div.rn.f64 	%fd1, %fd12, %fd7;
	fma.rn.f64 	%fd13, %fd1, 0d3FF71547652B82FE, 0d4338000000000000;
	{
	.reg .b32 %temp; 
	mov.b64 	{%r2, %temp}, %fd13;
	}
	mov.f64 	%fd14, 0dC338000000000000;
	add.rn.f64 	%fd15, %fd13, %fd14;
	fma.rn.f64 	%fd16, %fd15, 0dBFE62E42FEFA39EF, %fd1;
	fma.rn.f64 	%fd17, %fd15, 0dBC7ABC9E3B39803F, %fd16;
	fma.rn.f64 	%fd18, %fd17, 0d3E5ADE1569CE2BDF, 0d3E928AF3FCA213EA;
	fma.rn.f64 	%fd19, %fd18, %fd17, 0d3EC71DEE62401315;
	fma.rn.f64 	%fd20, %fd19, %fd17, 0d3EFA01997C89EB71;
	fma.rn.f64 	%fd21, %fd20, %fd17, 0d3F2A01A014761F65;
	fma.rn.f64 	%fd22, %fd21, %fd17, 0d3F56C16C1852B7AF;
	fma.rn.f64 	%fd23, %fd22, %fd17, 0d3F81111111122322;
	fma.rn.f64 	%fd24, %fd23, %fd17, 0d3FA55555555502A1;
	fma.rn.f64 	%fd25, %fd24, %fd17, 0d3FC5555555555511;
	fma.rn.f64 	%fd26, %fd25, %fd17, 0d3FE000000000000B;
	fma.rn.f64 	%fd27, %fd26, %fd17, 0d3FF0000000000000;
	fma.rn.f64 	%fd28, %fd27, %fd17, 0d3FF0000000000000;
	{
	.reg .b32 %temp; 
	mov.b64 	{%r3, %temp}, %fd28;
	}
	{
	.reg .b32 %temp; 
	mov.b64 	{%temp, %r4}, %fd28;
	}
	shl.b32 	%r8, %r2, 20;
	add.s32 	%r9, %r8, %r4;
	mov.b64 	%fd59, {%r3, %r9};
	{
	.reg .b32 %temp; 
	mov.b64 	{%temp, %r10}, %fd1;
	}
	mov.b32 	%f2, %r10;
	abs.f32 	%f1, %f2;
	setp.lt.f32 	%p2, %f1, 0f4086232B;
	@%p2 bra 	$L__BB4_4;
	setp.lt.f64 	%p3, %fd1, 0d0000000000000000;
	add.f64 	%fd29, %fd1, 0d7FF0000000000000;
	selp.f64 	%fd59, 0d0000000000000000, %fd29, %p3;
	setp.geu.f32 	%p4, %f1, 0f40874800;
	@%p4 bra 	$L__BB4_4;
	shr.u32 	%r11, %r2, 31;
	add.s32 	%r12, %r2, %r11;
	shr.s32 	%r13, %r12, 1;
	shl.b32 	%r14, %r13, 20;
	add.s32 	%r15, %r4, %r14;
	mov.b64 	%fd30, {%r3, %r15};
	sub.s32 	%r16, %r2, %r13;
	shl.b32 	%r17, %r16, 20;
	add.s32 	%r18, %r17, 1072693248;
	mov.b32 	%r19, 0;
	mov.b64 	%fd31, {%r19, %r18};
	mul.f64 	%fd59, %fd31, %fd30;
$L__BB4_4:
	sub.f64 	%fd32, %fd1, %fd8;
	cvta.to.global.u64 	%rd11, %rd2;
	add.s64 	%rd13, %rd11, %rd9;
	ld.global.f64 	%fd33, [%rd13];
	mov.f64 	%fd34, 0d3FF0000000000000;
	sub.f64 	%fd35, %fd34, %fd33;
	sub.f64 	%fd36, %fd35, %fd59;
	mul.f64 	%fd37, %fd32, %fd36;
	cvta.to.global.u64 	%rd14, %rd3;
	add.s64 	%rd15, %rd14, %rd9;
	ld.global.f64 	%fd38, [%rd15];
	mul.f64 	%fd39, %fd38, %fd37;
	cvta.to.global.u64 	%rd16, %rd7;
	atom.global.add.f64 	%fd40, [%rd16], %fd39;
	ld.global.f64 	%fd41, [%rd15];
	mul.f64 	%fd42, %fd59, %fd41;
	cvta.to.global.u64 	%rd17, %rd4;
	atom.global.add.f64 	%fd43, [%rd17], %fd42;
	ld.global.f64 	%fd44, [%rd15];
	add.f64 	%fd45, %fd1, 0d3FF0000000000000;
	mul.f64 	%fd46, %fd45, %fd59;
	sub.f64 	%fd47, %fd46, %fd35;
	mul.f64 	%fd48, %fd47, %fd44;
	cvta.to.global.u64 	%rd18, %rd5;
	atom.global.add.f64 	%fd49, [%rd18], %fd48;
	ld.global.f64 	%fd50, [%rd15];
	add.f64 	%fd51, %fd1, 0d4000000000000000;
	mul.f64 	%fd52, %fd1, %fd51;
	mul.f64 	%fd53, %fd52, %fd59;
	fma.rn.f64 	%fd54, %fd1, 0d4000000000000000, 0d3FF0000000000000;
	mul.f64 	%fd55, %fd54, %fd35;
	sub.f64 	%fd56, %fd53, %fd55;
	mul.f64 	%fd57, %fd56, %fd50;
	cvta.to.global.u64 	%rd19, %rd6;
	atom.global.add.f64 	%fd58, [%rd19], %fd57;
$L__BB4_5:
	ret;

}


// ===== COMPILED SASS (sm_100) =====

	.target	sm_100

	.elftype	@"ET_EXEC"


//--------------------- .note.nv.tkinfo           --------------------------
	.section	.note.nv.tkinfo,"",@"SHT_NOTE"
	.sectionflags	@"SHF_NOTE_NV_TKINFO"
	.tkinfo
        /*0018*/ 	.word	0x00000002
        /*0030*/ 	.string	""
        /*0030*/ 	.string	"ptxas"
        /*0030*/ 	.string	"Cuda compilation tools, release 13.0, V13.0.88"
        /*0030*/ 	.string	"Build cuda_13.0.r13.0/compiler.36424714_0"
        /*0030*/ 	.string	"-arch sm_100 -m 64 "



//--------------------- .note.nv.cuinfo           --------------------------
	.section	.note.nv.cuinfo,"",@"SHT_NOTE"
	.sectionflags	@"SHF_NOTE_NV_CUINFO"
        /*0018*/ 	.short	0x0002
        /*001a*/ 	.short	0x0064
        /*001c*/ 	.short	0x0082
	.zero		2


//--------------------- .nv.info                  --------------------------
	.section	.nv.info,"",@"SHT_CUDA_INFO"
	.align	4


	//----- nvinfo : EIATTR_REGCOUNT
	.align		4
        /*0000*/ 	.byte	0x04, 0x2f
        /*0002*/ 	.short	(.L_1 - .L_0)
	.align		4
.L_0:
        /*0004*/ 	.word	index@(_Z5saxpyifPfS_)
        /*0008*/ 	.word	0x0000000a


	//----- nvinfo : EIATTR_FRAME_SIZE
	.align		4
.L_1:
        /*000c*/ 	.byte	0x04, 0x11
        /*000e*/ 	.short	(.L_3 - .L_2)
	.align		4
.L_2:
        /*0010*/ 	.word	index@(_Z5saxpyifPfS_)
        /*0014*/ 	.word	0x00000000


	//----- nvinfo : EIATTR_REGCOUNT
	.align		4
.L_3:
        /*0018*/ 	.byte	0x04, 0x2f
        /*001a*/ 	.short	(.L_5 - .L_4)
	.align		4
.L_4:
        /*001c*/ 	.word	index@(_Z21normalization_and_sumiddPdS_S_)
        /*0020*/ 	.word	0x0000001a


	//----- nvinfo : EIATTR_FRAME_SIZE
	.align		4
.L_5:
        /*0024*/ 	.byte	0x04, 0x11
        /*0026*/ 	.short	(.L_7 - .L_6)
	.align		4
.L_6:
        /*0028*/ 	.word	index@($__internal_2_$__cuda_sm20_div_rn_f64_full)
        /*002c*/ 	.word	0x00000000


	//----- nvinfo : EIATTR_FRAME_SIZE
	.align		4
.L_7:
        /*0030*/ 	.byte	0x04, 0x11
        /*0032*/ 	.short	(.L_9 - .L_8)
	.align		4
.L_8:
        /*0034*/ 	.word	index@(_Z21normalization_and_sumiddPdS_S_)
        /*0038*/ 	.word	0x00000000


	//----- nvinfo : EIATTR_REGCOUNT
	.align		4
.L_9:
        /*003c*/ 	.byte	0x04, 0x2f
        /*003e*/ 	.short	(.L_11 - .L_10)
	.align		4
.L_10:
        /*0040*/ 	.word	index@(_Z11compute_stdiPdS_S_)
        /*0044*/ 	.word	0x0000000c


	//----- nvinfo : EIATTR_FRAME_SIZE
	.align		4
.L_11:
        /*0048*/ 	.byte	0x04, 0x11
        /*004a*/ 	.short	(.L_13 - .L_12)
	.align		4
.L_12:
        /*004c*/ 	.word	index@(_Z11compute_stdiPdS_S_)
        /*0050*/ 	.word	0x00000000


	//----- nvinfo : EIATTR_REGCOUNT
	.align		4
.L_13:
        /*0054*/ 	.byte	0x04, 0x2f
        /*0056*/ 	.short	(.L_15 - .L_14)
	.align		4
.L_14:
        /*0058*/ 	.word	index@(_Z16scale_likelihoodidPdS_S_S_)
        /*005c*/ 	.word	0x0000001c


	//----- nvinfo : EIATTR_FRAME_SIZE
	.align		4
.L_15:
        /*0060*/ 	.byte	0x04, 0x11
        /*0062*/ 	.short	(.L_17 - .L_16)
	.align		4
.L_16:
        /*0064*/ 	.word	index@($__internal_1_$__cuda_sm20_div_rn_f64_full)
        /*0068*/ 	.word	0x00000000


	//----- nvinfo : EIATTR_FRAME_SIZE
	.align		4
.L_17:
        /*006c*/ 	.byte	0x04, 0x11
        /*006e*/ 	.short	(.L_19 - .L_18)
	.align		4
.L_18:
        /*0070*/ 	.word	index@(_Z16scale_likelihoodidPdS_S_S_)
        /*0074*/ 	.word	0x00000000


	//----- nvinfo : EIATTR_REGCOUNT
	.align		4
.L_19:
        /*0078*/ 	.byte	0x04, 0x2f
        /*007a*/ 	.short	(.L_21 - .L_20)
	.align		4
.L_20:
        /*007c*/ 	.word	index@(_Z18neg_log_likelihoodddddPdS_S_S_S_S_S_)
        /*0080*/ 	.word	0x0000001a


	//----- nvinfo : EIATTR_FRAME_SIZE
	.align		4
.L_21:
        /*0084*/ 	.byte	0x04, 0x11
        /*0086*/ 	.short	(.L_23 - .L_22)
	.align		4
.L_22:
        /*0088*/ 	.word	index@($__internal_0_$__cuda_sm20_div_rn_f64_full)
        /*008c*/ 	.word	0x00000000


	//----- nvinfo : EIATTR_FRAME_SIZE
	.align		4
.L_23:
        /*0090*/ 	.byte	0x04, 0x11
        /*0092*/ 	.short	(.L_25 - .L_24)
	.align		4
.L_24:
        /*0094*/ 	.word	index@(_Z18neg_log_likelihoodddddPdS_S_S_S_S_S_)
        /*0098*/ 	.word	0x00000000


	//----- nvinfo : EIATTR_MIN_STACK_SIZE
	.align		4
.L_25:
        /*009c*/ 	.byte	0x04, 0x12
        /*009e*/ 	.short	(.L_27 - .L_26)
	.align		4
.L_26:
        /*00a0*/ 	.word	index@(_Z18neg_log_likelihoodddddPdS_S_S_S_S_S_)
        /*00a4*/ 	.word	0x00000000


	//----- nvinfo : EIATTR_MIN_STACK_SIZE
	.align		4
.L_27:
        /*00a8*/ 	.byte	0x04, 0x12
        /*00aa*/ 	.short	(.L_29 - .L_28)
	.align		4
.L_28:
        /*00ac*/ 	.word	index@(_Z16scale_likelihoodidPdS_S_S_)
        /*00b0*/ 	.word	0x00000000


	//----- nvinfo : EIATTR_MIN_STACK_SIZE
	.align		4
.L_29:
        /*00b4*/ 	.byte	0x04, 0x12
        /*00b6*/ 	.short	(.L_31 - .L_30)
	.align		4
.L_30:
        /*00b8*/ 	.word	index@(_Z11compute_stdiPdS_S_)
        /*00bc*/ 	.word	0x00000000


	//----- nvinfo : EIATTR_MIN_STACK_SIZE
	.align		4
.L_31:
        /*00c0*/ 	.byte	0x04, 0x12
        /*00c2*/ 	.short	(.L_33 - .L_32)
	.align		4
.L_32:
        /*00c4*/ 	.word	index@(_Z21normalization_and_sumiddPdS_S_)
        /*00c8*/ 	.word	0x00000000


	//----- nvinfo : EIATTR_MIN_STACK_SIZE
	.align		4
.L_33:
        /*00cc*/ 	.byte	0x04, 0x12
        /*00ce*/ 	.short	(.L_35 - .L_34)
	.align		4
.L_34:
        /*00d0*/ 	.word	index@(_Z5saxpyifPfS_)
        /*00d4*/ 	.word	0x00000000
.L_35:


//--------------------- .nv.compat                --------------------------
	.section	.nv.compat,"",@"SHT_CUDA_COMPAT_INFO"
	.align	4
        /*0000*/ 	.byte	0x02, 0x09, 0x00, 0x00, 0x02, 0x02, 0x01, 0x00, 0x02, 0x05, 0x05, 0x00, 0x03, 0x07, 0x01, 0x01
        /*0010*/ 	.byte	0x02, 0x03, 0x00, 0x00, 0x02, 0x06, 0x01, 0x00, 0x04, 0x0b, 0x08, 0x00, 0x01, 0x00, 0x00, 0x00
        /*0020*/ 	.byte	0x00, 0x00, 0x00, 0x00


//--------------------- .nv.info._Z18neg_log_likelihoodddddPdS_S_S_S_S_S_ --------------------------
	.section	.nv.info._Z18neg_log_likelihoodddddPdS_S_S_S_S_S_,"",@"SHT_CUDA_INFO"
	.sectionflags	@""
	.align	4


	//----- nvinfo : EIATTR_CUDA_API_VERSION
	.align		4
        /*0000*/ 	.byte	0x04, 0x37
        /*0002*/ 	.short	(.L_37 - .L_36)
.L_36:
        /*0004*/ 	.word	0x00000082


	//----- nvinfo : EIATTR_KPARAM_INFO
	.align		4
.L_37:
        /*0008*/ 	.byte	0x04, 0x17
        /*000a*/ 	.short	(.L_39 - .L_38)
.L_38:
        /*000c*/ 	.word	0x00000000
        /*0010*/ 	.short	0x000a
        /*0012*/ 	.short	0x0050
        /*0014*/ 	.byte	0x00, 0xf5, 0x21, 0x00


	//----- nvinfo : EIATTR_KPARAM_INFO
	.align		4
.L_39:
        /*0018*/ 	.byte	0x04, 0x17
        /*001a*/ 	.short	(.L_41 - .L_40)
.L_40:
        /*001c*/ 	.word	0x00000000
        /*0020*/ 	.short	0x0009
        /*0022*/ 	.short	0x0048
        /*0024*/ 	.byte	0x00, 0xf5, 0x21, 0x00


	//----- nvinfo : EIATTR_KPARAM_INFO
	.align		4
.L_41:
        /*0028*/ 	.byte	0x04, 0x17
        /*002a*/ 	.short	(.L_43 - .L_42)
.L_42:
        /*002c*/ 	.word	0x00000000
        /*0030*/ 	.short	0x0008
        /*0032*/ 	.short	0x0040
        /*0034*/ 	.byte	0x00, 0xf5, 0x21, 0x00


	//----- nvinfo : EIATTR_KPARAM_INFO
	.align		4
.L_43:
        /*0038*/ 	.byte	0x04, 0x17
        /*003a*/ 	.short	(.L_45 - .L_44)
.L_44:
        /*003c*/ 	.word	0x00000000
        /*0040*/ 	.short	0x0007
        /*0042*/ 	.short	0x0038
        /*0044*/ 	.byte	0x00, 0xf5, 0x21, 0x00


	//----- nvinfo : EIATTR_KPARAM_INFO
	.align		4
.L_45:
        /*0048*/ 	.byte	0x04, 0x17
        /*004a*/ 	.short	(.L_47 - .L_46)
.L_46:
        /*004c*/ 	.word	0x00000000
        /*0050*/ 	.short	0x0006
        /*0052*/ 	.short	0x0030
        /*0054*/ 	.byte	0x00, 0xf5, 0x21, 0x00


	//----- nvinfo : EIATTR_KPARAM_INFO
	.align		4
.L_47:
        /*0058*/ 	.byte	0x04, 0x17
        /*005a*/ 	.short	(.L_49 - .L_48)
.L_48:
        /*005c*/ 	.word	0x00000000
        /*0060*/ 	.short	0x0005
        /*0062*/ 	.short	0x0028
        /*0064*/ 	.byte	0x00, 0xf5, 0x21, 0x00


	//----- nvinfo : EIATTR_KPARAM_INFO
	.align		4
.L_49:
        /*0068*/ 	.byte	0x04, 0x17
        /*006a*/ 	.short	(.L_51 - .L_50)
.L_50:
        /*006c*/ 	.word	0x00000000
        /*0070*/ 	.short	0x0004
        /*0072*/ 	.short	0x0020
        /*0074*/ 	.byte	0x00, 0xf5, 0x21, 0x00


	//----- nvinfo : EIATTR_KPARAM_INFO
	.align		4
.L_51:
        /*0078*/ 	.byte	0x04, 0x17
        /*007a*/ 	.short	(.L_53 - .L_52)
.L_52:
        /*007c*/ 	.word	0x00000000
        /*0080*/ 	.short	0x0003
        /*0082*/ 	.short	0x0018
        /*0084*/ 	.byte	0x00, 0xf0, 0x21, 0x00


	//----- nvinfo : EIATTR_KPARAM_INFO
	.align		4
.L_53:
        /*0088*/ 	.byte	0x04, 0x17
        /*008a*/ 	.short	(.L_55 - .L_54)
.L_54:
        /*008c*/ 	.word	0x00000000
        /*0090*/ 	.short	0x0002
        /*0092*/ 	.short	0x0010
        /*0094*/ 	.byte	0x00, 0xf0, 0x21, 0x00


	//----- nvinfo : EIATTR_KPARAM_INFO
	.align		4
.L_55:
        /*0098*/ 	.byte	0x04, 0x17
        /*009a*/ 	.short	(.L_57 - .L_56)
.L_56:
        /*009c*/ 	.word	0x00000000
        /*00a0*/ 	.short	0x0001
        /*00a2*/ 	.short	0x0008
        /*00a4*/ 	.byte	0x00, 0xf0, 0x21, 0x00


	//----- nvinfo : EIATTR_KPARAM_INFO
	.align		4
.L_57:
        /*00a8*/ 	.byte	0x04, 0x17
        /*00aa*/ 	.short	(.L_59 - .L_58)
.L_58:
        /*00ac*/ 	.word	0x00000000
        /*00b0*/ 	.short	0x0000
        /*00b2*/ 	.short	0x0000
        /*00b4*/ 	.byte	0x00, 0xf0, 0x21, 0x00


	//----- nvinfo : EIATTR_SPARSE_MMA_MASK
	.align		4
.L_59:
        /*00b8*/ 	.byte	0x03, 0x50
        /*00ba*/ 	.short	0x0000


	//----- nvinfo : EIATTR_MAXREG_COUNT
	.align		4
        /*00bc*/ 	.byte	0x03, 0x1b
        /*00be*/ 	.short	0x00ff


	//----- nvinfo : EIATTR_MERCURY_ISA_VERSION
	.align		4
        /*00c0*/ 	.byte	0x03, 0x5f
        /*00c2*/ 	.short	0x0101


	//----- nvinfo : EIATTR_VRC_CTA_INIT_COUNT
	.align		4
        /*00c4*/ 	.byte	0x02, 0x4a
	.zero		1
	.zero		1


	//----- nvinfo : EIATTR_EXIT_INSTR_OFFSETS
	.align		4
        /*00c8*/ 	.byte	0x04, 0x1c
        /*00ca*/ 	.short	(.L_61 - .L_60)


	//   ....[0]....
.L_60:
        /*00cc*/ 	.word	0x00000080


	//   ....[1]....
        /*00d0*/ 	.word	0x00000820


	//----- nvinfo : EIATTR_CRS_STACK_SIZE
	.align		4
.L_61:
        /*00d4*/ 	.byte	0x04, 0x1e
        /*00d6*/ 	.short	(.L_63 - .L_62)
.L_62:
        /*00d8*/ 	.word	0x00000000


	//----- nvinfo : EIATTR_CBANK_PARAM_SIZE
	.align		4
.L_63:
        /*00dc*/ 	.byte	0x03, 0x19
        /*00de*/ 	.short	0x0058


	//----- nvinfo : EIATTR_PARAM_CBANK
	.align		4
        /*00e0*/ 	.byte	0x04, 0x0a
        /*00e2*/ 	.short	(.L_65 - .L_64)
	.align		4
.L_64:
        /*00e4*/ 	.word	index@(.nv.constant0._Z18neg_log_likelihoodddddPdS_S_S_S_S_S_)
        /*00e8*/ 	.short	0x0380
        /*00ea*/ 	.short	0x0058


	//----- nvinfo : EIATTR_SW_WAR
	.align		4
.L_65:
        /*00ec*/ 	.byte	0x04, 0x36
        /*00ee*/ 	.short	(.L_67 - .L_66)
.L_66:
        /*00f0*/ 	.word	0x00000008
.L_67:


//--------------------- .nv.info._Z16scale_likelihoodidPdS_S_S_ --------------------------
	.section	.nv.info._Z16scale_likelihoodidPdS_S_S_,"",@"SHT_CUDA_INFO"
	.sectionflags	@""
	.align	4


	//----- nvinfo : EIATTR_CUDA_API_VERSION
	.align		4
        /*0000*/ 	.byte	0x04, 0x37
        /*0002*/ 	.short	(.L_69 - .L_68)
.L_68:
        /*0004*/ 	.word	0x00000082


	//----- nvinfo : EIATTR_KPARAM_INFO
	.align		4
.L_69:
        /*0008*/ 	.byte	0x04, 0x17
        /*000a*/ 	.short	(.L_71 - .L_70)
.L_70:
        /*000c*/ 	.word	0x00000000
        /*0010*/ 	.short	0x0005
        /*0012*/ 	.short	0x0028
        /*0014*/ 	.byte	0x00, 0xf5, 0x21, 0x00


	//----- nvinfo : EIATTR_KPARAM_INFO
	.align		4
.L_71:
        /*0018*/ 	.byte	0x04, 0x17
        /*001a*/ 	.short	(.L_73 - .L_72)
.L_72:
        /*001c*/ 	.word	0x00000000
        /*0020*/ 	.short	0x0004
        /*0022*/ 	.short	0x0020
        /*0024*/ 	.byte	0x00, 0xf5, 0x21, 0x00


	//----- nvinfo : EIATTR_KPARAM_INFO
	.align		4
.L_73:
        /*0028*/ 	.byte	0x04, 0x17
        /*002a*/ 	.short	(.L_75 - .L_74)
.L_74:
        /*002c*/ 	.word	0x00000000
        /*0030*/ 	.short	0x0003
        /*0032*/ 	.short	0x0018
        /*0034*/ 	.byte	0x00, 0xf5, 0x21, 0x00


	//----- nvinfo : EIATTR_KPARAM_INFO
	.align		4
.L_75:
        /*0038*/ 	.byte	0x04, 0x17
        /*003a*/ 	.short	(.L_77 - .L_76)
.L_76:
        /*003c*/ 	.word	0x00000000
        /*0040*/ 	.short	0x0002
        /*0042*/ 	.short	0x0010
        /*0044*/ 	.byte	0x00, 0xf5, 0x21, 0x00


	//----- nvinfo : EIATTR_KPARAM_INFO
	.align		4
.L_77:
        /*0048*/ 	.byte	0x04, 0x17
        /*004a*/ 	.short	(.L_79 - .L_78)
.L_78:
        /*004c*/ 	.word	0x00000000
        /*0050*/ 	.short	0x0001
        /*0052*/ 	.short	0x0008
        /*0054*/ 	.byte	0x00, 0xf0, 0x21, 0x00


	//----- nvinfo : EIATTR_KPARAM_INFO
	.align		4
.L_79:
        /*0058*/ 	.byte	0x04, 0x17
        /*005a*/ 	.short	(.L_81 - .L_80)
.L_80:
        /*005c*/ 	.word	0x00000000
        /*0060*/ 	.short	0x0000
        /*0062*/ 	.short	0x0000
        /*0064*/ 	.byte	0x00, 0xf0, 0x11, 0x00


	//----- nvinfo : EIATTR_SPARSE_MMA_MASK
	.align		4
.L_81:
        /*0068*/ 	.byte	0x03, 0x50
        /*006a*/ 	.short	0x0000


	//----- nvinfo : EIATTR_MAXREG_COUNT
	.align		4
        /*006c*/ 	.byte	0x03, 0x1b
        /*006e*/ 	.short	0x00ff


	//----- nvinfo : EIATTR_MERCURY_ISA_VERSION
	.align		4
        /*0070*/ 	.byte	0x03, 0x5f
        /*0072*/ 	.short	0x0101


	//----- nvinfo : EIATTR_VRC_CTA_INIT_COUNT
	.align		4
        /*0074*/ 	.byte	0x02, 0x4a
	.zero		1
	.zero		1


	//----- nvinfo : EIATTR_EXIT_INSTR_OFFSETS
	.align		4
        /*0078*/ 	.byte	0x04, 0x1c
        /*007a*/ 	.short	(.L_83 - .L_82)


	//   ....[0]....
.L_82:
        /*007c*/ 	.word	0x00000070


	//   ....[1]....
        /*0080*/ 	.word	0x00000680


	//----- nvinfo : EIATTR_CRS_STACK_SIZE
	.align		4
.L_83:
        /*0084*/ 	.byte	0x04, 0x1e
        /*0086*/ 	.short	(.L_85 - .L_84)
.L_84:
        /*0088*/ 	.word	0x00000000


	//----- nvinfo : EIATTR_CBANK_PARAM_SIZE
	.align		4
.L_85:
        /*008c*/ 	.byte	0x03, 0x19
        /*008e*/ 	.short	0x0030


	//----- nvinfo : EIATTR_PARAM_CBANK
	.align		4
        /*0090*/ 	.byte	0x04, 0x0a
        /*0092*/ 	.short	(.L_87 - .L_86)
	.align		4
.L_86:
        /*0094*/ 	.word	index@(.nv.constant0._Z16scale_likelihoodidPdS_S_S_)
        /*0098*/ 	.short	0x0380
        /*009a*/ 	.short	0x0030


	//----- nvinfo : EIATTR_SW_WAR
	.align		4
.L_87:
        /*009c*/ 	.byte	0x04, 0x36
        /*009e*/ 	.short	(.L_89 - .L_88)
.L_88:
        /*00a0*/ 	.word	0x00000008
.L_89:


//--------------------- .nv.info._Z11compute_stdiPdS_S_ --------------------------
	.section	.nv.info._Z11compute_stdiPdS_S_,"",@"SHT_CUDA_INFO"
	.sectionflags	@""
	.align	4


	//----- nvinfo : EIATTR_CUDA_API_VERSION
	.align		4
        /*0000*/ 	.byte	0x04, 0x37
        /*0002*/ 	.short	(.L_91 - .L_90)
.L_90:
        /*0004*/ 	.word	0x00000082


	//----- nvinfo : EIATTR_KPARAM_INFO
	.align		4
.L_91:
        /*0008*/ 	.byte	0x04, 0x17
        /*000a*/ 	.short	(.L_93 - .L_92)
.L_92:
        /*000c*/ 	.word	0x00000000
        /*0010*/ 	.short	0x0003
        /*0012*/ 	.short	0x0018
        /*0014*/ 	.byte	0x00, 0xf5, 0x21, 0x00


	//----- nvinfo : EIATTR_KPARAM_INFO
	.align		4
.L_93:
        /*0018*/ 	.byte	0x04, 0x17
        /*001a*/ 	.short	(.L_95 - .L_94)
.L_94:
        /*001c*/ 	.word	0x00000000
        /*0020*/ 	.short	0x0002
        /*0022*/ 	.short	0x0010
        /*0024*/ 	.byte	0x00, 0xf5, 0x21, 0x00


	//----- nvinfo : EIATTR_KPARAM_INFO
	.align		4
.L_95:
        /*0028*/ 	.byte	0x04, 0x17
        /*002a*/ 	.short	(.L_97 - .L_96)
.L_96:
        /*002c*/ 	.word	0x00000000
        /*0030*/ 	.short	0x0001
        /*0032*/ 	.short	0x0008
        /*0034*/ 	.byte	0x00, 0xf5, 0x21, 0x00


	//----- nvinfo : EIATTR_KPARAM_INFO
	.align		4
.L_97:
        /*0038*/ 	.byte	0x04, 0x17
        /*003a*/ 	.short	(.L_99 - .L_98)
.L_98:
        /*003c*/ 	.word	0x00000000
        /*0040*/ 	.short	0x0000
        /*0042*/ 	.short	0x0000
        /*0044*/ 	.byte	0x00, 0xf0, 0x11, 0x00


	//----- nvinfo : EIATTR_SPARSE_MMA_MASK
	.align		4
.L_99:
        /*0048*/ 	.byte	0x03, 0x50
        /*004a*/ 	.short	0x0000


	//----- nvinfo : EIATTR_MAXREG_COUNT
	.align		4
        /*004c*/ 	.byte	0x03, 0x1b
        /*004e*/ 	.short	0x00ff


	//----- nvinfo : EIATTR_MERCURY_ISA_VERSION
	.align		4
        /*0050*/ 	.byte	0x03, 0x5f
        /*0052*/ 	.short	0x0101


	//----- nvinfo : EIATTR_VRC_CTA_INIT_COUNT
	.align		4
        /*0054*/ 	.byte	0x02, 0x4a
	.zero		1
	.zero		1


	//----- nvinfo : EIATTR_EXIT_INSTR_OFFSETS
	.align		4
        /*0058*/ 	.byte	0x04, 0x1c
        /*005a*/ 	.short	(.L_101 - .L_100)


	//   ....[0]....
.L_100:
        /*005c*/ 	.word	0x00000070


	//   ....[1]....
        /*0060*/ 	.word	0x00000120


	//----- nvinfo : EIATTR_CBANK_PARAM_SIZE
	.align		4
.L_101:
        /*0064*/ 	.byte	0x03, 0x19
        /*0066*/ 	.short	0x0020


	//----- nvinfo : EIATTR_PARAM_CBANK
	.align		4
        /*0068*/ 	.byte	0x04, 0x0a
        /*006a*/ 	.short	(.L_103 - .L_102)
	.align		4
.L_102:
        /*006c*/ 	.word	index@(.nv.constant0._Z11compute_stdiPdS_S_)
        /*0070*/ 	.short	0x0380
        /*0072*/ 	.short	0x0020


	//----- nvinfo : EIATTR_SW_WAR
	.align		4
.L_103:
        /*0074*/ 	.byte	0x04, 0x36
        /*0076*/ 	.short	(.L_105 - .L_104)
.L_104:
        /*0078*/ 	.word	0x00000008
.L_105:


//--------------------- .nv.info._Z21normalization_and_sumiddPdS_S_ --------------------------
	.section	.nv.info._Z21normalization_and_sumiddPdS_S_,"",@"SHT_CUDA_INFO"
	.sectionflags	@""
	.align	4


	//----- nvinfo : EIATTR_CUDA_API_VERSION
	.align		4
        /*0000*/ 	.byte	0x04, 0x37
        /*0002*/ 	.short	(.L_107 - .L_106)
.L_106:
        /*0004*/ 	.word	0x00000082


	//----- nvinfo : EIATTR_KPARAM_INFO
	.align		4
.L_107:
        /*0008*/ 	.byte	0x04, 0x17
        /*000a*/ 	.short	(.L_109 - .L_108)
.L_108:
        /*000c*/ 	.word	0x00000000
        /*0010*/ 	.short	0x0005
        /*0012*/ 	.short	0x0028
        /*0014*/ 	.byte	0x00, 0xf5, 0x21, 0x00


	//----- nvinfo : EIATTR_KPARAM_INFO
	.align		4
.L_109:
        /*0018*/ 	.byte	0x04, 0x17
        /*001a*/ 	.short	(.L_111 - .L_110)
.L_110:
        /*001c*/ 	.word	0x00000000
        /*0020*/ 	.short	0x0004
        /*0022*/ 	.short	0x0020
        /*0024*/ 	.byte	0x00, 0xf5, 0x21, 0x00


	//----- nvinfo : EIATTR_KPARAM_INFO
	.align		4
.L_111:
        /*0028*/ 	.byte	0x04, 0x17
        /*002a*/ 	.short	(.L_113 - .L_112)
.L_112:
        /*002c*/ 	.word	0x00000000
        /*0030*/ 	.short	0x0003
        /*0032*/ 	.short	0x0018
        /*0034*/ 	.byte	0x00, 0xf5, 0x21, 0x00


	//----- nvinfo : EIATTR_KPARAM_INFO
	.align		4
.L_113:
        /*0038*/ 	.byte	0x04, 0x17
        /*003a*/ 	.short	(.L_115 - .L_114)
.L_114:
        /*003c*/ 	.word	0x00000000
        /*0040*/ 	.short	0x0002
        /*0042*/ 	.short	0x0010
        /*0044*/ 	.byte	0x00, 0xf0, 0x21, 0x00


	//----- nvinfo : EIATTR_KPARAM_INFO
	.align		4
.L_115:
        /*0048*/ 	.byte	0x04, 0x17
        /*004a*/ 	.short	(.L_117 - .L_116)
.L_116:
        /*004c*/ 	.word	0x00000000
        /*0050*/ 	.short	0x0001
        /*0052*/ 	.short	0x0008
        /*0054*/ 	.byte	0x00, 0xf0, 0x21, 0x00


	//----- nvinfo : EIATTR_KPARAM_INFO
	.align		4
.L_117:
        /*0058*/ 	.byte	0x04, 0x17
        /*005a*/ 	.short	(.L_119 - .L_118)
.L_118:
        /*005c*/ 	.word	0x00000000
        /*0060*/ 	.short	0x0000
        /*0062*/ 	.short	0x0000
        /*0064*/ 	.byte	0x00, 0xf0, 0x11, 0x00


	//----- nvinfo : EIATTR_SPARSE_MMA_MASK
	.align		4
.L_119:
        /*0068*/ 	.byte	0x03, 0x50
        /*006a*/ 	.short	0x0000


	//----- nvinfo : EIATTR_MAXREG_COUNT
	.align		4
        /*006c*/ 	.byte	0x03, 0x1b
        /*006e*/ 	.short	0x00ff


	//----- nvinfo : EIATTR_MERCURY_ISA_VERSION
	.align		4
        /*0070*/ 	.byte	0x03, 0x5f
        /*0072*/ 	.short	0x0101


	//----- nvinfo : EIATTR_VRC_CTA_INIT_COUNT
	.align		4
        /*0074*/ 	.byte	0x02, 0x4a
	.zero		1
	.zero		1


	//----- nvinfo : EIATTR_EXIT_INSTR_OFFSETS
	.align		4
        /*0078*/ 	.byte	0x04, 0x1c
        /*007a*/ 	.short	(.L_121 - .L_120)


	//   ....[0]....
.L_120:
        /*007c*/ 	.word	0x00000070


	//   ....[1]....
        /*0080*/ 	.word	0x00000270


	//----- nvinfo : EIATTR_CRS_STACK_SIZE
	.align		4
.L_121:
        /*0084*/ 	.byte	0x04, 0x1e
        /*0086*/ 	.short	(.L_123 - .L_122)
.L_122:
        /*0088*/ 	.word	0x00000000


	//----- nvinfo : EIATTR_CBANK_PARAM_SIZE
	.align		4
.L_123:
        /*008c*/ 	.byte	0x03, 0x19
        /*008e*/ 	.short	0x0030


	//----- nvinfo : EIATTR_PARAM_CBANK
	.align		4
        /*0090*/ 	.byte	0x04, 0x0a
        /*0092*/ 	.short	(.L_125 - .L_124)
	.align		4
.L_124:
        /*0094*/ 	.word	index@(.nv.constant0._Z21normalization_and_sumiddPdS_S_)
        /*0098*/ 	.short	0x0380
        /*009a*/ 	.short	0x0030


	//----- nvinfo : EIATTR_SW_WAR
	.align		4
.L_125:
        /*009c*/ 	.byte	0x04, 0x36
        /*009e*/ 	.short	(.L_127 - .L_126)
.L_126:
        /*00a0*/ 	.word	0x00000008
.L_127:


//--------------------- .nv.info._Z5saxpyifPfS_   --------------------------
	.section	.nv.info._Z5saxpyifPfS_,"",@"SHT_CUDA_INFO"
	.sectionflags	@""
	.align	4


	//----- nvinfo : EIATTR_CUDA_API_VERSION
	.align		4
        /*0000*/ 	.byte	0x04, 0x37
        /*0002*/ 	.short	(.L_129 - .L_128)
.L_128:
        /*0004*/ 	.word	0x00000082


	//----- nvinfo : EIATTR_KPARAM_INFO
	.align		4
.L_129:
        /*0008*/ 	.byte	0x04, 0x17
        /*000a*/ 	.short	(.L_131 - .L_130)
.L_130:
        /*000c*/ 	.word	0x00000000
        /*0010*/ 	.short	0x0003
        /*0012*/ 	.short	0x0010
        /*0014*/ 	.byte	0x00, 0xf5, 0x21, 0x00


	//----- nvinfo : EIATTR_KPARAM_INFO
	.align		4
.L_131:
        /*0018*/ 	.byte	0x04, 0x17
        /*001a*/ 	.short	(.L_133 - .L_132)
.L_132:
        /*001c*/ 	.word	0x00000000
        /*0020*/ 	.short	0x0002
        /*0022*/ 	.short	0x0008
        /*0024*/ 	.byte	0x00, 0xf5, 0x21, 0x00


	//----- nvinfo : EIATTR_KPARAM_INFO
	.align		4
.L_133:
        /*0028*/ 	.byte	0x04, 0x17
        /*002a*/ 	.short	(.L_135 - .L_134)
.L_134:
        /*002c*/ 	.word	0x00000000
        /*0030*/ 	.short	0x0001
        /*0032*/ 	.short	0x0004
        /*0034*/ 	.byte	0x00, 0xf0, 0x11, 0x00


	//----- nvinfo : EIATTR_KPARAM_INFO
	.align		4
.L_135:
        /*0038*/ 	.byte	0x04, 0x17
        /*003a*/ 	.short	(.L_137 - .L_136)
.L_136:
        /*003c*/ 	.word	0x00000000
        /*0040*/ 	.short	0x0000
        /*0042*/ 	.short	0x0000
        /*0044*/ 	.byte	0x00, 0xf0, 0x11, 0x00


	//----- nvinfo : EIATTR_SPARSE_MMA_MASK
	.align		4
.L_137:
        /*0048*/ 	.byte	0x03, 0x50
        /*004a*/ 	.short	0x0000


	//----- nvinfo : EIATTR_MAXREG_COUNT
	.align		4
        /*004c*/ 	.byte	0x03, 0x1b
        /*004e*/ 	.short	0x00ff


	//----- nvinfo : EIATTR_MERCURY_ISA_VERSION
	.align		4
        /*0050*/ 	.byte	0x03, 0x5f
        /*0052*/ 	.short	0x0101


	//----- nvinfo : EIATTR_VRC_CTA_INIT_COUNT
	.align		4
        /*0054*/ 	.byte	0x02, 0x4a
	.zero		1
	.zero		1


	//----- nvinfo : EIATTR_EXIT_INSTR_OFFSETS
	.align		4
        /*0058*/ 	.byte	0x04, 0x1c
        /*005a*/ 	.short	(.L_139 - .L_138)


	//   ....[0]....
.L_138:
        /*005c*/ 	.word	0x00000070


	//   ....[1]....
        /*0060*/ 	.word	0x00000120


	//----- nvinfo : EIATTR_CBANK_PARAM_SIZE
	.align		4
.L_139:
        /*0064*/ 	.byte	0x03, 0x19
        /*0066*/ 	.short	0x0018


	//----- nvinfo : EIATTR_PARAM_CBANK
	.align		4
        /*0068*/ 	.byte	0x04, 0x0a
        /*006a*/ 	.short	(.L_141 - .L_140)
	.align		4
.L_140:
        /*006c*/ 	.word	index@(.nv.constant0._Z5saxpyifPfS_)
        /*0070*/ 	.short	0x0380
        /*0072*/ 	.short	0x0018


	//----- nvinfo : EIATTR_SW_WAR
	.align		4
.L_141:
        /*0074*/ 	.byte	0x04, 0x36
        /*0076*/ 	.short	(.L_143 - .L_142)
.L_142:
        /*0078*/ 	.word	0x00000008
.L_143:


//--------------------- .nv.callgraph             --------------------------
	.section	.nv.callgraph,"",@"SHT_CUDA_CALLGRAPH"
	.align	4
	.sectionentsize	8
	.align		4
        /*0000*/ 	.word	0x00000000
	.align		4
        /*0004*/ 	.word	0xffffffff
	.align		4
        /*0008*/ 	.word	0x00000000
	.align		4
        /*000c*/ 	.word	0xfffffffe
	.align		4
        /*0010*/ 	.word	0x00000000
	.align		4
        /*0014*/ 	.word	0xfffffffd
	.align		4
        /*0018*/ 	.word	0x00000000
	.align		4
        /*001c*/ 	.word	0xfffffffc


//--------------------- .text._Z18neg_log_likelihoodddddPdS_S_S_S_S_S_ --------------------------
	.section	.text._Z18neg_log_likelihoodddddPdS_S_S_S_S_S_,"ax",@progbits
	.align	128
        .global         _Z18neg_log_likelihoodddddPdS_S_S_S_S_S_
        .type           _Z18neg_log_likelihoodddddPdS_S_S_S_S_S_,@function
        .size           _Z18neg_log_likelihoodddddPdS_S_S_S_S_S_,(.L_x_30 - _Z18neg_log_likelihoodddddPdS_S_S_S_S_S_)
        .other          _Z18neg_log_likelihoodddddPdS_S_S_S_S_S_,@"STO_CUDA_ENTRY STV_DEFAULT"
_Z18neg_log_likelihoodddddPdS_S_S_S_S_S_:
.text._Z18neg_log_likelihoodddddPdS_S_S_S_S_S_:
[----:B------:R-:W-:Y:S01]  /*0000*/  LDC R1, c[0x0][0x37c] ;  /* 0x0000df00ff017b82 */ /* 0x000fe20000000800 */
[----:B------:R-:W0:Y:S07]  /*0010*/  S2R R3, SR_TID.X ;  /* 0x0000000000037919 */ /* 0x000e2e0000002100 */
[----:B------:R-:W0:Y:S08]  /*0020*/  S2UR UR4, SR_CTAID.X ;  /* 0x00000000000479c3 */ /* 0x000e300000002500 */
[----:B------:R-:W0:Y:S02]  /*0030*/  LDC R0, c[0x0][0x360] ;  /* 0x0000d800ff007b82 */ /* 0x000e240000000800 */
[----:B0-----:R-:W-:Y:S01]  /*0040*/  IMAD R0, R0, UR4, R3 ;  /* 0x0000000400007c24 */ /* 0x001fe2000f8e0203 */
[----:B------:R-:W0:Y:S03]  /*0050*/  LDCU.64 UR4, c[0x0][0x380] ;  /* 0x00007000ff0477ac */ /* 0x000e260008000a00 */
[----:B------:R-:W0:Y:S02]  /*0060*/  I2F.F64 R2, R0 ;  /* 0x0000000000027312 */ /* 0x000e240000201c00 */
[----:B0-----:R-:W-:-:S14]  /*0070*/  DSETP.GEU.AND P0, PT, R2, UR4, PT ;  /* 0x0000000402007e2a */ /* 0x001fdc000bf0e000 */
[----:B------:R-:W-:Y:S05]  /*0080*/  @P0 EXIT ;  /* 0x000000000000094d */ /* 0x000fea0003800000 */
[----:B------:R-:W0:Y:S01]  /*0090*/  LDC.64 R2, c[0x0][0x3a0] ;  /* 0x0000e800ff027b82 */ /* 0x000e220000000a00 */
[----:B------:R-:W1:Y:S01]  /*00a0*/  LDCU.64 UR4, c[0x0][0x358] ;  /* 0x00006b00ff0477ac */ /* 0x000e620008000a00 */
[----:B------:R-:W2:Y:S06]  /*00b0*/  LDCU UR8, c[0x0][0x394] ;  /* 0x00007280ff0877ac */ /* 0x000eac0008000800 */
[----:B------:R-:W3:Y:S01]  /*00c0*/  LDC.64 R10, c[0x0][0x390] ;  /* 0x0000e400ff0a7b82 */ /* 0x000ee20000000a00 */
[----:B------:R-:W-:Y:S01]  /*00d0*/  IMAD.MOV.U32 R4, RZ, RZ, 0x1 ;  /* 0x00000001ff047424 */ /* 0x000fe200078e00ff */
[----:B------:R-:W4:Y:S01]  /*00e0*/  LDCU.64 UR6, c[0x0][0x388] ;  /* 0x00007100ff0677ac */ /* 0x000f220008000a00 */
[----:B0-----:R-:W-:-:S06]  /*00f0*/  IMAD.WIDE R2, R0, 0x8, R2 ;  /* 0x0000000800027825 */ /* 0x001fcc00078e0202 */
[----:B-1----:R-:W4:Y:S01]  /*0100*/  LDG.E.64 R2, desc[UR4][R2.64] ;  /* 0x0000000402027981 */ /* 0x002f22000c1e1b00 */
[----:B--2---:R-:W3:Y:S01]  /*0110*/  MUFU.RCP64H R5, UR8 ;  /* 0x0000000800057d08 */ /* 0x004ee20008001800 */
[----:B------:R-:W-:Y:S01]  /*0120*/  BSSY.RECONVERGENT B0, `(.L_x_0) ;  /* 0x0000010000007945 */ /* 0x000fe20003800200 */
[----:B---3--:R-:W-:-:S08]  /*0130*/  DFMA R6, R4, -R10, 1 ;  /* 0x3ff000000406742b */ /* 0x008fd0000000080a */
[----:B------:R-:W-:-:S08]  /*0140*/  DFMA R6, R6, R6, R6 ;  /* 0x000000060606722b */ /* 0x000fd00000000006 */
[----:B------:R-:W-:-:S08]  /*0150*/  DFMA R4, R4, R6, R4 ;  /* 0x000000060404722b */ /* 0x000fd00000000004 */
[----:B------:R-:W-:-:S08]  /*0160*/  DFMA R8, R4, -R10, 1 ;  /* 0x3ff000000408742b */ /* 0x000fd0000000080a */
[----:B------:R-:W-:Y:S02]  /*0170*/  DFMA R8, R4, R8, R4 ;  /* 0x000000080408722b */ /* 0x000fe40000000004 */
[----:B----4-:R-:W-:-:S08]  /*0180*/  DADD R6, R2, -UR6 ;  /* 0x8000000602067e29 */ /* 0x010fd00008000000 */
[----:B------:R-:W-:Y:S02]  /*0190*/  DMUL R2, R6, R8 ;  /* 0x0000000806027228 */ /* 0x000fe40000000000 */
[----:B------:R-:W-:-:S06]  /*01a0*/  FSETP.GEU.AND P1, PT, |R7|, 6.5827683646048100446e-37, PT ;  /* 0x036000000700780b */ /* 0x000fcc0003f2e200 */
[----:B------:R-:W-:-:S08]  /*01b0*/  DFMA R4, R2, -R10, R6 ;  /* 0x8000000a0204722b */ /* 0x000fd00000000006 */
[----:B------:R-:W-:-:S10]  /*01c0*/  DFMA R2, R8, R4, R2 ;  /* 0x000000040802722b */ /* 0x000fd40000000002 */
[----:B------:R-:W-:-:S05]  /*01d0*/  FFMA R4, RZ, UR8, R3 ;  /* 0x00000008ff047c23 */ /* 0x000fca0008000003 */
[----:B------:R-:W-:-:S13]  /*01e0*/  FSETP.GT.AND P0, PT, |R4|, 1.469367938527859385e-39, PT ;  /* 0x001000000400780b */ /* 0x000fda0003f04200 */
[----:B------:R-:W-:Y:S05]  /*01f0*/  @P0 BRA P1, `(.L_x_1) ;  /* 0x0000000000080947 */ /* 0x000fea0000800000 */
[----:B------:R-:W-:-:S07]  /*0200*/  MOV R10, 0x220 ;  /* 0x00000220000a7802 */ /* 0x000fce0000000f00 */
[----:B------:R-:W-:Y:S05]  /*0210*/  CALL.REL.NOINC `($__internal_0_$__cuda_sm20_div_rn_f64_full) ;  /* 0x0000000400847944 */ /* 0x000fea0003c00000 */
.L_x_1:
[----:B------:R-:W-:Y:S05]  /*0220*/  BSYNC.RECONVERGENT B0 ;  /* 0x0000000000007941 */ /* 0x000fea0003800200 */
.L_x_0:
[----:B------:R-:W0:Y:S08]  /*0230*/  LDC.64 R8, c[0x0][0x3a8] ;  /* 0x0000ea00ff087b82 */ /* 0x000e300000000a00 */
[----:B------:R-:W1:Y:S01]  /*0240*/  LDC.64 R4, c[0x0][0x3b0] ;  /* 0x0000ec00ff047b82 */ /* 0x000e620000000a00 */
[----:B0-----:R-:W-:-:S06]  /*0250*/  IMAD.WIDE R8, R0, 0x8, R8 ;  /* 0x0000000800087825 */ /* 0x001fcc00078e0208 */
[----:B------:R-:W5:Y:S01]  /*0260*/  LDG.E.64 R8, desc[UR4][R8.64] ;  /* 0x0000000408087981 */ /* 0x000f62000c1e1b00 */
[----:B-1----:R-:W-:-:S05]  /*0270*/  IMAD.WIDE R4, R0, 0x8, R4 ;  /* 0x0000000800047825 */ /* 0x002fca00078e0204 */
[----:B------:R0:W5:Y:S01]  /*0280*/  LDG.E.64 R6, desc[UR4][R4.64] ;  /* 0x0000000404067981 */ /* 0x000162000c1e1b00 */
[----:B------:R-:W-:Y:S02]  /*0290*/  IMAD.MOV.U32 R10, RZ, RZ, 0x652b82fe ;  /* 0x652b82feff0a7424 */ /* 0x000fe400078e00ff */
[----:B------:R-:W-:-:S06]  /*02a0*/  IMAD.MOV.U32 R11, RZ, RZ, 0x3ff71547 ;  /* 0x3ff71547ff0b7424 */ /* 0x000fcc00078e00ff */
[----:B------:R-:W-:Y:S01]  /*02b0*/  DFMA R10, R2, R10, 6.75539944105574400000e+15 ;  /* 0x43380000020a742b */ /* 0x000fe2000000000a */
[----:B------:R-:W-:Y:S01]  /*02c0*/  UMOV UR6, 0xfefa39ef ;  /* 0xfefa39ef00067882 */ /* 0x000fe20000000000 */
[----:B------:R-:W-:-:S06]  /*02d0*/  UMOV UR7, 0x3fe62e42 ;  /* 0x3fe62e4200077882 */ /* 0x000fcc0000000000 */
[----:B------:R-:W-:-:S08]  /*02e0*/  DADD R12, R10, -6.75539944105574400000e+15 ;  /* 0xc33800000a0c7429 */ /* 0x000fd00000000000 */
[----:B------:R-:W-:Y:S01]  /*02f0*/  DFMA R14, R12, -UR6, R2 ;  /* 0x800000060c0e7c2b */ /* 0x000fe20008000002 */
[----:B------:R-:W-:Y:S01]  /*0300*/  UMOV UR6, 0x3b39803f ;  /* 0x3b39803f00067882 */ /* 0x000fe20000000000 */
[----:B------:R-:W-:-:S06]  /*0310*/  UMOV UR7, 0x3c7abc9e ;  /* 0x3c7abc9e00077882 */ /* 0x000fcc0000000000 */
[----:B------:R-:W-:Y:S01]  /*0320*/  DFMA R12, R12, -UR6, R14 ;  /* 0x800000060c0c7c2b */ /* 0x000fe2000800000e */
[----:B------:R-:W-:Y:S02]  /*0330*/  IMAD.MOV.U32 R14, RZ, RZ, -0x35dec16 ;  /* 0xfca213eaff0e7424 */ /* 0x000fe400078e00ff */
[----:B------:R-:W-:Y:S01]  /*0340*/  IMAD.MOV.U32 R15, RZ, RZ, 0x3e928af3 ;  /* 0x3e928af3ff0f7424 */ /* 0x000fe200078e00ff */
[----:B------:R-:W-:Y:S01]  /*0350*/  UMOV UR6, 0x69ce2bdf ;  /* 0x69ce2bdf00067882 */ /* 0x000fe20000000000 */
[----:B------:R-:W-:-:S04]  /*0360*/  UMOV UR7, 0x3e5ade15 ;  /* 0x3e5ade1500077882 */ /* 0x000fc80000000000 */
[----:B------:R-:W-:Y:S01]  /*0370*/  DFMA R14, R12, UR6, R14 ;  /* 0x000000060c0e7c2b */ /* 0x000fe2000800000e */
[----:B------:R-:W-:Y:S01]  /*0380*/  UMOV UR6, 0x62401315 ;  /* 0x6240131500067882 */ /* 0x000fe20000000000 */
[----:B------:R-:W-:-:S06]  /*0390*/  UMOV UR7, 0x3ec71dee ;  /* 0x3ec71dee00077882 */ /* 0x000fcc0000000000 */
[----:B------:R-:W-:Y:S01]  /*03a0*/  DFMA R14, R12, R14, UR6 ;  /* 0x000000060c0e7e2b */ /* 0x000fe2000800000e */
        /* <DEDUP_REMOVED lines=21> */
[----:B------:R-:W-:-:S07]  /*0500*/  FSETP.GEU.AND P0, PT, |R3|, 4.1917929649353027344, PT ;  /* 0x4086232b0300780b */ /* 0x000fce0003f0e200 */
[C---:B------:R-:W-:Y:S01]  /*0510*/  DFMA R14, R12.reuse, R14, 1 ;  /* 0x3ff000000c0e742b */ /* 0x040fe2000000000e */
[----:B------:R-:W-:Y:S07]  /*0520*/  BSSY.RECONVERGENT B0, `(.L_x_2) ;  /* 0x0000012000007945 */ /* 0x000fee0003800200 */
[----:B------:R-:W-:-:S10]  /*0530*/  DFMA R14, R12, R14, 1 ;  /* 0x3ff000000c0e742b */ /* 0x000fd4000000000e */
[----:B------:R-:W-:Y:S02]  /*0540*/  IMAD R13, R10, 0x100000, R15 ;  /* 0x001000000a0d7824 */ /* 0x000fe400078e020f */
[----:B------:R-:W-:Y:S01]  /*0550*/  IMAD.MOV.U32 R12, RZ, RZ, R14 ;  /* 0x000000ffff0c7224 */ /* 0x000fe200078e000e */
[----:B0-----:R-:W-:Y:S06]  /*0560*/  @!P0 BRA `(.L_x_3) ;  /* 0x0000000000348947 */ /* 0x001fec0003800000 */
[----:B------:R-:W-:Y:S01]  /*0570*/  FSETP.GEU.AND P1, PT, |R3|, 4.2275390625, PT ;  /* 0x408748000300780b */ /* 0x000fe20003f2e200 */
[C---:B------:R-:W-:Y:S02]  /*0580*/  DADD R12, R2.reuse, +INF ;  /* 0x7ff00000020c7429 */ /* 0x040fe40000000000 */
[----:B------:R-:W-:-:S08]  /*0590*/  DSETP.GEU.AND P0, PT, R2, RZ, PT ;  /* 0x000000ff0200722a */ /* 0x000fd00003f0e000 */
[----:B------:R-:W-:Y:S02]  /*05a0*/  FSEL R12, R12, RZ, P0 ;  /* 0x000000ff0c0c7208 */ /* 0x000fe40000000000 */
[----:B------:R-:W-:Y:S02]  /*05b0*/  @!P1 LEA.HI R0, R10, R10, RZ, 0x1 ;  /* 0x0000000a0a009211 */ /* 0x000fe400078f08ff */
[----:B------:R-:W-:Y:S02]  /*05c0*/  FSEL R13, R13, RZ, P0 ;  /* 0x000000ff0d0d7208 */ /* 0x000fe40000000000 */
[----:B------:R-:W-:-:S05]  /*05d0*/  @!P1 SHF.R.S32.HI R11, RZ, 0x1, R0 ;  /* 0x00000001ff0b9819 */ /* 0x000fca0000011400 */
[----:B------:R-:W-:Y:S02]  /*05e0*/  @!P1 IMAD.IADD R10, R10, 0x1, -R11 ;  /* 0x000000010a0a9824 */ /* 0x000fe400078e0a0b */
[----:B------:R-:W-:-:S03]  /*05f0*/  @!P1 IMAD R11, R11, 0x100000, R15 ;  /* 0x001000000b0b9824 */ /* 0x000fc600078e020f */
[----:B------:R-:W-:Y:S01]  /*0600*/  @!P1 LEA R15, R10, 0x3ff00000, 0x14 ;  /* 0x3ff000000a0f9811 */ /* 0x000fe200078ea0ff */
[----:B------:R-:W-:Y:S02]  /*0610*/  @!P1 IMAD.MOV.U32 R10, RZ, RZ, R14 ;  /* 0x000000ffff0a9224 */ /* 0x000fe400078e000e */
[----:B------:R-:W-:-:S06]  /*0620*/  @!P1 IMAD.MOV.U32 R14, RZ, RZ, RZ ;  /* 0x000000ffff0e9224 */ /* 0x000fcc00078e00ff */
[----:B------:R-:W-:-:S11]  /*0630*/  @!P1 DMUL R12, R10, R14 ;  /* 0x0000000e0a0c9228 */ /* 0x000fd60000000000 */
.L_x_3:
[----:B------:R-:W-:Y:S05]  /*0640*/  BSYNC.RECONVERGENT B0 ;  /* 0x0000000000007941 */ /* 0x000fea0003800200 */
.L_x_2:
[----:B------:R-:W0:Y:S01]  /*0650*/  LDCU.64 UR6, c[0x0][0x398] ;  /* 0x00007300ff0677ac */ /* 0x000e220008000a00 */
[----:B-----5:R-:W-:Y:S01]  /*0660*/  DADD R8, -R8, 1 ;  /* 0x3ff0000008087429 */ /* 0x020fe20000000100 */
[----:B------:R-:W1:Y:S07]  /*0670*/  LDC.64 R16, c[0x0][0x3d0] ;  /* 0x0000f400ff107b82 */ /* 0x000e6e0000000a00 */
[----:B------:R-:W-:Y:S02]  /*0680*/  DADD R14, R8, -R12 ;  /* 0x00000000080e7229 */ /* 0x000fe4000000080c */
[----:B0-----:R-:W-:-:S08]  /*0690*/  DADD R10, R2, -UR6 ;  /* 0x80000006020a7e29 */ /* 0x001fd00008000000 */
[----:B------:R-:W-:-:S08]  /*06a0*/  DMUL R10, R10, R14 ;  /* 0x0000000e0a0a7228 */ /* 0x000fd00000000000 */
[----:B------:R-:W-:-:S07]  /*06b0*/  DMUL R6, R10, R6 ;  /* 0x000000060a067228 */ /* 0x000fce0000000000 */
[----:B-1----:R0:W-:Y:S04]  /*06c0*/  REDG.E.ADD.F64.RN.STRONG.GPU desc[UR4][R16.64], R6 ;  /* 0x00000006100079a6 */ /* 0x0021e8000c12ff04 */
[----:B------:R-:W2:Y:S01]  /*06d0*/  LDG.E.64 R10, desc[UR4][R4.64] ;  /* 0x00000004040a7981 */ /* 0x000ea2000c1e1b00 */
[----:B------:R-:W1:Y:S01]  /*06e0*/  LDC.64 R14, c[0x0][0x3b8] ;  /* 0x0000ee00ff0e7b82 */ /* 0x000e620000000a00 */
[----:B------:R-:W-:-:S07]  /*06f0*/  DADD R20, R2, 1 ;  /* 0x3ff0000002147429 */ /* 0x000fce0000000000 */
[----:B------:R-:W3:Y:S01]  /*0700*/  LDC.64 R22, c[0x0][0x3c0] ;  /* 0x0000f000ff167b82 */ /* 0x000ee20000000a00 */
[----:B--2---:R-:W-:-:S07]  /*0710*/  DMUL R10, R10, R12 ;  /* 0x0000000c0a0a7228 */ /* 0x004fce0000000000 */
[----:B-1----:R-:W-:Y:S04]  /*0720*/  REDG.E.ADD.F64.RN.STRONG.GPU desc[UR4][R14.64], R10 ;  /* 0x0000000a0e0079a6 */ /* 0x002fe8000c12ff04 */
[----:B------:R-:W2:Y:S01]  /*0730*/  LDG.E.64 R18, desc[UR4][R4.64] ;  /* 0x0000000404127981 */ /* 0x000ea2000c1e1b00 */
[----:B------:R-:W-:Y:S02]  /*0740*/  DFMA R20, R20, R12, -R8 ;  /* 0x0000000c1414722b */ /* 0x000fe40000000808 */
[----:B0-----:R-:W-:-:S06]  /*0750*/  DADD R16, R2, 2 ;  /* 0x4000000002107429 */ /* 0x001fcc0000000000 */
[----:B--2---:R-:W-:-:S07]  /*0760*/  DMUL R18, R18, R20 ;  /* 0x0000001412127228 */ /* 0x004fce0000000000 */
[----:B---3--:R-:W-:Y:S04]  /*0770*/  REDG.E.ADD.F64.RN.STRONG.GPU desc[UR4][R22.64], R18 ;  /* 0x00000012160079a6 */ /* 0x008fe8000c12ff04 */
[----:B------:R-:W2:Y:S01]  /*0780*/  LDG.E.64 R6, desc[UR4][R4.64] ;  /* 0x0000000404067981 */ /* 0x000ea2000c1e1b00 */
[----:B------:R-:W-:Y:S01]  /*0790*/  IMAD.MOV.U32 R20, RZ, RZ, 0x0 ;  /* 0x00000000ff147424 */ /* 0x000fe200078e00ff */
[----:B------:R-:W-:Y:S01]  /*07a0*/  DMUL R16, R16, R2 ;  /* 0x0000000210107228 */ /* 0x000fe20000000000 */
[----:B------:R-:W-:-:S06]  /*07b0*/  IMAD.MOV.U32 R21, RZ, RZ, 0x40000000 ;  /* 0x40000000ff157424 */ /* 0x000fcc00078e00ff */
[----:B------:R-:W-:Y:S01]  /*07c0*/  DFMA R20, R2, R20, 1 ;  /* 0x3ff000000214742b */ /* 0x000fe20000000014 */
[----:B------:R-:W0:Y:S07]  /*07d0*/  LDC.64 R2, c[0x0][0x3c8] ;  /* 0x0000f200ff027b82 */ /* 0x000e2e0000000a00 */
[----:B------:R-:W-:-:S08]  /*07e0*/  DMUL R20, R8, R20 ;  /* 0x0000001408147228 */ /* 0x000fd00000000000 */
[----:B------:R-:W-:-:S08]  /*07f0*/  DFMA R16, R16, R12, -R20 ;  /* 0x0000000c1010722b */ /* 0x000fd00000000814 */
[----:B--2---:R-:W-:-:S07]  /*0800*/  DMUL R6, R6, R16 ;  /* 0x0000001006067228 */ /* 0x004fce0000000000 */
[----:B0-----:R-:W-:Y:S01]  /*0810*/  REDG.E.ADD.F64.RN.STRONG.GPU desc[UR4][R2.64], R6 ;  /* 0x00000006020079a6 */ /* 0x001fe2000c12ff04 */
[----:B------:R-:W-:Y:S05]  /*0820*/  EXIT ;  /* 0x000000000000794d */ /* 0x000fea0003800000 */
        .weak           $__internal_0_$__cuda_sm20_div_rn_f64_full
        .type           $__internal_0_$__cuda_sm20_div_rn_f64_full,@function
        .size           $__internal_0_$__cuda_sm20_div_rn_f64_full,(.L_x_30 - $__internal_0_$__cuda_sm20_div_rn_f64_full)
$__internal_0_$__cuda_sm20_div_rn_f64_full:
[----:B------:R-:W0:Y:S01]  /*0830*/  LDC.64 R2, c[0x0][0x390] ;  /* 0x0000e400ff027b82 */ /* 0x000e220000000a00 */
[C---:B------:R-:W-:Y:S01]  /*0840*/  FSETP.GEU.AND P2, PT, |R7|.reuse, 1.469367938527859385e-39, PT ;  /* 0x001000000700780b */ /* 0x040fe20003f4e200 */
[----:B------:R-:W-:Y:S01]  /*0850*/  BSSY.RECONVERGENT B1, `(.L_x_4) ;  /* 0x0000053000017945 */ /* 0x000fe20003800200 */
[----:B------:R-:W-:-:S05]  /*0860*/  LOP3.LUT R11, R7, 0x7ff00000, RZ, 0xc0, !PT ;  /* 0x7ff00000070b7812 */ /* 0x000fca00078ec0ff */
[----:B------:R-:W-:Y:S01]  /*0870*/  IMAD.MOV.U32 R21, RZ, RZ, R11 ;  /* 0x000000ffff157224 */ /* 0x000fe200078e000b */
[C---:B0-----:R-:W-:Y:S02]  /*0880*/  FSETP.GEU.AND P0, PT, |R3|.reuse, 1.469367938527859385e-39, PT ;  /* 0x001000000300780b */ /* 0x041fe40003f0e200 */
[----:B------:R-:W-:-:S04]  /*0890*/  LOP3.LUT R4, R3, 0x800fffff, RZ, 0xc0, !PT ;  /* 0x800fffff03047812 */ /* 0x000fc800078ec0ff */
[----:B------:R-:W-:Y:S01]  /*08a0*/  LOP3.LUT R5, R4, 0x3ff00000, RZ, 0xfc, !PT ;  /* 0x3ff0000004057812 */ /* 0x000fe200078efcff */
[----:B------:R-:W-:-:S06]  /*08b0*/  IMAD.MOV.U32 R4, RZ, RZ, R2 ;  /* 0x000000ffff047224 */ /* 0x000fcc00078e0002 */
[----:B------:R-:W0:Y:S02]  /*08c0*/  @!P0 LDC.64 R8, c[0x0][0x390] ;  /* 0x0000e400ff088b82 */ /* 0x000e240000000a00 */
[----:B0-----:R-:W-:Y:S01]  /*08d0*/  @!P0 DMUL R4, R8, 8.98846567431157953865e+307 ;  /* 0x7fe0000008048828 */ /* 0x001fe20000000000 */
[----:B------:R-:W-:-:S05]  /*08e0*/  IMAD.MOV.U32 R8, RZ, RZ, 0x1 ;  /* 0x00000001ff087424 */ /* 0x000fca00078e00ff */
[----:B------:R-:W0:Y:S02]  /*08f0*/  MUFU.RCP64H R9, R5 ;  /* 0x0000000500097308 */ /* 0x000e240000001800 */
[----:B0-----:R-:W-:-:S08]  /*0900*/  DFMA R12, R8, -R4, 1 ;  /* 0x3ff00000080c742b */ /* 0x001fd00000000804 */
[----:B------:R-:W-:Y:S01]  /*0910*/  DFMA R14, R12, R12, R12 ;  /* 0x0000000c0c0e722b */ /* 0x000fe2000000000c */
[----:B------:R-:W-:Y:S01]  /*0920*/  LOP3.LUT R12, R3, 0x7ff00000, RZ, 0xc0, !PT ;  /* 0x7ff00000030c7812 */ /* 0x000fe200078ec0ff */
[----:B------:R-:W-:-:S03]  /*0930*/  IMAD.MOV.U32 R13, RZ, RZ, 0x1ca00000 ;  /* 0x1ca00000ff0d7424 */ /* 0x000fc600078e00ff */
[----:B------:R-:W-:Y:S01]  /*0940*/  ISETP.GE.U32.AND P1, PT, R11, R12, PT ;  /* 0x0000000c0b00720c */ /* 0x000fe20003f26070 */
[----:B------:R-:W-:Y:S02]  /*0950*/  IMAD.MOV.U32 R20, RZ, RZ, R12 ;  /* 0x000000ffff147224 */ /* 0x000fe400078e000c */
[----:B------:R-:W-:Y:S01]  /*0960*/  DFMA R16, R8, R14, R8 ;  /* 0x0000000e0810722b */ /* 0x000fe20000000008 */
[----:B------:R-:W-:Y:S01]  /*0970*/  @!P0 LOP3.LUT R20, R5, 0x7ff00000, RZ, 0xc0, !PT ;  /* 0x7ff0000005148812 */ /* 0x000fe200078ec0ff */
[----:B------:R-:W-:Y:S01]  /*0980*/  IMAD.MOV.U32 R8, RZ, RZ, R6 ;  /* 0x000000ffff087224 */ /* 0x000fe200078e0006 */
[----:B------:R-:W-:-:S03]  /*0990*/  SEL R13, R13, 0x63400000, !P1 ;  /* 0x634000000d0d7807 */ /* 0x000fc60004800000 */
[----:B------:R-:W-:Y:S01]  /*09a0*/  VIADD R23, R20, 0xffffffff ;  /* 0xffffffff14177836 */ /* 0x000fe20000000000 */
[C-C-:B------:R-:W-:Y:S01]  /*09b0*/  @!P2 LOP3.LUT R14, R13.reuse, 0x80000000, R7.reuse, 0xf8, !PT ;  /* 0x800000000d0ea812 */ /* 0x140fe200078ef807 */
[----:B------:R-:W-:Y:S01]  /*09c0*/  DFMA R18, R16, -R4, 1 ;  /* 0x3ff000001012742b */ /* 0x000fe20000000804 */
[----:B------:R-:W-:Y:S02]  /*09d0*/  LOP3.LUT R9, R13, 0x800fffff, R7, 0xf8, !PT ;  /* 0x800fffff0d097812 */ /* 0x000fe400078ef807 */
[----:B------:R-:W-:Y:S01]  /*09e0*/  @!P2 LOP3.LUT R15, R14, 0x100000, RZ, 0xfc, !PT ;  /* 0x001000000e0fa812 */ /* 0x000fe200078efcff */
[----:B------:R-:W-:-:S06]  /*09f0*/  @!P2 IMAD.MOV.U32 R14, RZ, RZ, RZ ;  /* 0x000000ffff0ea224 */ /* 0x000fcc00078e00ff */
[----:B------:R-:W-:Y:S02]  /*0a00*/  @!P2 DFMA R8, R8, 2, -R14 ;  /* 0x400000000808a82b */ /* 0x000fe4000000080e */
[----:B------:R-:W-:-:S08]  /*0a10*/  DFMA R14, R16, R18, R16 ;  /* 0x00000012100e722b */ /* 0x000fd00000000010 */
[----:B------:R-:W-:Y:S01]  /*0a20*/  @!P2 LOP3.LUT R21, R9, 0x7ff00000, RZ, 0xc0, !PT ;  /* 0x7ff000000915a812 */ /* 0x000fe200078ec0ff */
[----:B------:R-:W-:-:S04]  /*0a30*/  DMUL R16, R14, R8 ;  /* 0x000000080e107228 */ /* 0x000fc80000000000 */
[----:B------:R-:W-:-:S04]  /*0a40*/  VIADD R22, R21, 0xffffffff ;  /* 0xffffffff15167836 */ /* 0x000fc80000000000 */
[----:B------:R-:W-:Y:S01]  /*0a50*/  DFMA R18, R16, -R4, R8 ;  /* 0x800000041012722b */ /* 0x000fe20000000008 */
[----:B------:R-:W-:-:S04]  /*0a60*/  ISETP.GT.U32.AND P0, PT, R22, 0x7feffffe, PT ;  /* 0x7feffffe1600780c */ /* 0x000fc80003f04070 */
[----:B------:R-:W-:-:S03]  /*0a70*/  ISETP.GT.U32.OR P0, PT, R23, 0x7feffffe, P0 ;  /* 0x7feffffe1700780c */ /* 0x000fc60000704470 */
[----:B------:R-:W-:-:S10]  /*0a80*/  DFMA R14, R14, R18, R16 ;  /* 0x000000120e0e722b */ /* 0x000fd40000000010 */
[----:B------:R-:W-:Y:S05]  /*0a90*/  @P0 BRA `(.L_x_5) ;  /* 0x0000000000600947 */ /* 0x000fea0003800000 */
[----:B------:R-:W-:Y:S01]  /*0aa0*/  VIADDMNMX R11, R11, -R12, 0xb9600000, !PT ;  /* 0xb96000000b0b7446 */ /* 0x000fe2000780090c */
[----:B------:R-:W-:-:S03]  /*0ab0*/  IMAD.MOV.U32 R6, RZ, RZ, RZ ;  /* 0x000000ffff067224 */ /* 0x000fc600078e00ff */
[----:B------:R-:W-:-:S05]  /*0ac0*/  VIMNMX R2, PT, PT, R11, 0x46a00000, PT ;  /* 0x46a000000b027848 */ /* 0x000fca0003fe0100 */
[----:B------:R-:W-:-:S04]  /*0ad0*/  IMAD.IADD R11, R2, 0x1, -R13 ;  /* 0x00000001020b7824 */ /* 0x000fc800078e0a0d */
[----:B------:R-:W-:-:S06]  /*0ae0*/  VIADD R7, R11, 0x7fe00000 ;  /* 0x7fe000000b077836 */ /* 0x000fcc0000000000 */
[----:B------:R-:W-:-:S10]  /*0af0*/  DMUL R12, R14, R6 ;  /* 0x000000060e0c7228 */ /* 0x000fd40000000000 */
[----:B------:R-:W-:-:S13]  /*0b00*/  FSETP.GTU.AND P0, PT, |R13|, 1.469367938527859385e-39, PT ;  /* 0x001000000d00780b */ /* 0x000fda0003f0c200 */
[----:B------:R-:W-:Y:S05]  /*0b10*/  @P0 BRA `(.L_x_6) ;  /* 0x0000000000980947 */ /* 0x000fea0003800000 */
[----:B------:R-:W-:Y:S01]  /*0b20*/  DFMA R4, R14, -R4, R8 ;  /* 0x800000040e04722b */ /* 0x000fe20000000008 */
[----:B------:R-:W-:-:S09]  /*0b30*/  IMAD.MOV.U32 R6, RZ, RZ, RZ ;  /* 0x000000ffff067224 */ /* 0x000fd200078e00ff */
[C---:B------:R-:W-:Y:S02]  /*0b40*/  FSETP.NEU.AND P0, PT, R5.reuse, RZ, PT ;  /* 0x000000ff0500720b */ /* 0x040fe40003f0d000 */
[----:B------:R-:W-:-:S04]  /*0b50*/  LOP3.LUT R9, R5, 0x80000000, R3, 0x48, !PT ;  /* 0x8000000005097812 */ /* 0x000fc800078e4803 */
[----:B------:R-:W-:-:S07]  /*0b60*/  LOP3.LUT R7, R9, R7, RZ, 0xfc, !PT ;  /* 0x0000000709077212 */ /* 0x000fce00078efcff */
[----:B------:R-:W-:Y:S05]  /*0b70*/  @!P0 BRA `(.L_x_6) ;  /* 0x0000000000808947 */ /* 0x000fea0003800000 */
[----:B------:R-:W-:Y:S01]  /*0b80*/  IMAD.MOV R3, RZ, RZ, -R11 ;  /* 0x000000ffff037224 */ /* 0x000fe200078e0a0b */
[----:B------:R-:W-:Y:S01]  /*0b90*/  DMUL.RP R6, R14, R6 ;  /* 0x000000060e067228 */ /* 0x000fe20000008000 */
[----:B------:R-:W-:Y:S01]  /*0ba0*/  IMAD.MOV.U32 R2, RZ, RZ, RZ ;  /* 0x000000ffff027224 */ /* 0x000fe200078e00ff */
[----:B------:R-:W-:-:S05]  /*0bb0*/  IADD3 R11, PT, PT, -R11, -0x43300000, RZ ;  /* 0xbcd000000b0b7810 */ /* 0x000fca0007ffe1ff */
[----:B------:R-:W-:-:S03]  /*0bc0*/  DFMA R2, R12, -R2, R14 ;  /* 0x800000020c02722b */ /* 0x000fc6000000000e */
[----:B------:R-:W-:-:S07]  /*0bd0*/  LOP3.LUT R9, R7, R9, RZ, 0x3c, !PT ;  /* 0x0000000907097212 */ /* 0x000fce00078e3cff */
[----:B------:R-:W-:-:S04]  /*0be0*/  FSETP.NEU.AND P0, PT, |R3|, R11, PT ;  /* 0x0000000b0300720b */ /* 0x000fc80003f0d200 */
[----:B------:R-:W-:Y:S02]  /*0bf0*/  FSEL R12, R6, R12, !P0 ;  /* 0x0000000c060c7208 */ /* 0x000fe40004000000 */
[----:B------:R-:W-:Y:S01]  /*0c00*/  FSEL R13, R9, R13, !P0 ;  /* 0x0000000d090d7208 */ /* 0x000fe20004000000 */
[----:B------:R-:W-:Y:S06]  /*0c10*/  BRA `(.L_x_6) ;  /* 0x0000000000587947 */ /* 0x000fec0003800000 */
.L_x_5:
[----:B------:R-:W-:-:S14]  /*0c20*/  DSETP.NAN.AND P0, PT, R6, R6, PT ;  /* 0x000000060600722a */ /* 0x000fdc0003f08000 */
[----:B------:R-:W-:Y:S05]  /*0c30*/  @P0 BRA `(.L_x_7) ;  /* 0x0000000000480947 */ /* 0x000fea0003800000 */
[----:B------:R-:W0:Y:S02]  /*0c40*/  LDC.64 R4, c[0x0][0x390] ;  /* 0x0000e400ff047b82 */ /* 0x000e240000000a00 */
[----:B0-----:R-:W-:-:S14]  /*0c50*/  DSETP.NAN.AND P0, PT, R4, R4, PT ;  /* 0x000000040400722a */ /* 0x001fdc0003f08000 */
[----:B------:R-:W-:Y:S05]  /*0c60*/  @P0 BRA `(.L_x_8) ;  /* 0x0000000000300947 */ /* 0x000fea0003800000 */
[----:B------:R-:W-:Y:S01]  /*0c70*/  ISETP.NE.AND P0, PT, R21, R20, PT ;  /* 0x000000141500720c */ /* 0x000fe20003f05270 */
[----:B------:R-:W-:Y:S02]  /*0c80*/  IMAD.MOV.U32 R12, RZ, RZ, 0x0 ;  /* 0x00000000ff0c7424 */ /* 0x000fe400078e00ff */
[----:B------:R-:W-:-:S10]  /*0c90*/  IMAD.MOV.U32 R13, RZ, RZ, -0x80000 ;  /* 0xfff80000ff0d7424 */ /* 0x000fd400078e00ff */
[----:B------:R-:W-:Y:S05]  /*0ca0*/  @!P0 BRA `(.L_x_6) ;  /* 0x0000000000348947 */ /* 0x000fea0003800000 */
[----:B------:R-:W-:Y:S02]  /*0cb0*/  ISETP.NE.AND P0, PT, R21, 0x7ff00000, PT ;  /* 0x7ff000001500780c */ /* 0x000fe40003f05270 */
[----:B------:R-:W-:Y:S02]  /*0cc0*/  LOP3.LUT R13, R7, 0x80000000, R3, 0x48, !PT ;  /* 0x80000000070d7812 */ /* 0x000fe400078e4803 */
[----:B------:R-:W-:-:S13]  /*0cd0*/  ISETP.EQ.OR P0, PT, R20, RZ, !P0 ;  /* 0x000000ff1400720c */ /* 0x000fda0004702670 */
[----:B------:R-:W-:Y:S01]  /*0ce0*/  @P0 LOP3.LUT R2, R13, 0x7ff00000, RZ, 0xfc, !PT ;  /* 0x7ff000000d020812 */ /* 0x000fe200078efcff */
[----:B------:R-:W-:Y:S02]  /*0cf0*/  @!P0 IMAD.MOV.U32 R12, RZ, RZ, RZ ;  /* 0x000000ffff0c8224 */ /* 0x000fe400078e00ff */
[----:B------:R-:W-:Y:S02]  /*0d00*/  @P0 IMAD.MOV.U32 R12, RZ, RZ, RZ ;  /* 0x000000ffff0c0224 */ /* 0x000fe400078e00ff */
[----:B------:R-:W-:Y:S01]  /*0d10*/  @P0 IMAD.MOV.U32 R13, RZ, RZ, R2 ;  /* 0x000000ffff0d0224 */ /* 0x000fe200078e0002 */
[----:B------:R-:W-:Y:S06]  /*0d20*/  BRA `(.L_x_6) ;  /* 0x0000000000147947 */ /* 0x000fec0003800000 */
.L_x_8:
[----:B------:R-:W-:Y:S01]  /*0d30*/  LOP3.LUT R13, R3, 0x80000, RZ, 0xfc, !PT ;  /* 0x00080000030d7812 */ /* 0x000fe200078efcff */
[----:B------:R-:W-:Y:S01]  /*0d40*/  IMAD.MOV.U32 R12, RZ, RZ, R2 ;  /* 0x000000ffff0c7224 */ /* 0x000fe200078e0002 */
[----:B------:R-:W-:Y:S06]  /*0d50*/  BRA `(.L_x_6) ;  /* 0x0000000000087947 */ /* 0x000fec0003800000 */
.L_x_7:
[----:B------:R-:W-:Y:S01]  /*0d60*/  LOP3.LUT R13, R7, 0x80000, RZ, 0xfc, !PT ;  /* 0x00080000070d7812 */ /* 0x000fe200078efcff */
[----:B------:R-:W-:-:S07]  /*0d70*/  IMAD.MOV.U32 R12, RZ, RZ, R6 ;  /* 0x000000ffff0c7224 */ /* 0x000fce00078e0006 */
.L_x_6:
[----:B------:R-:W-:Y:S05]  /*0d80*/  BSYNC.RECONVERGENT B1 ;  /* 0x0000000000017941 */ /* 0x000fea0003800200 */
.L_x_4:
[----:B------:R-:W-:Y:S02]  /*0d90*/  IMAD.MOV.U32 R11, RZ, RZ, 0x0 ;  /* 0x00000000ff0b7424 */ /* 0x000fe400078e00ff */
[----:B------:R-:W-:Y:S02]  /*0da0*/  IMAD.MOV.U32 R2, RZ, RZ, R12 ;  /* 0x000000ffff027224 */ /* 0x000fe400078e000c */
[----:B------:R-:W-:Y:S01]  /*0db0*/  IMAD.MOV.U32 R3, RZ, RZ, R13 ;  /* 0x000000ffff037224 */ /* 0x000fe200078e000d */
[----:B------:R-:W-:Y:S06]  /*0dc0*/  RET.REL.NODEC R10 `(_Z18neg_log_likelihoodddddPdS_S_S_S_S_S_) ;  /* 0xfffffff00a8c7950 */ /* 0x000fec0003c3ffff */
.L_x_9:
[----:B------:R-:W-:-:S00]  /*0dd0*/  BRA `(.L_x_9) ;  /* 0xfffffffc00fc7947 */ /* 0x000fc0000383ffff */
[----:B------:R-:W-:-:S00]  /*0de0*/  NOP ;  /* 0x0000000000007918 */ /* 0x000fc00000000000 */
        /* <DEDUP_REMOVED lines=9> */
.L_x_30:


//--------------------- .text._Z16scale_likelihoodidPdS_S_S_ --------------------------
	.section	.text._Z16scale_likelihoodidPdS_S_S_,"ax",@progbits
	.align	128
        .global         _Z16scale_likelihoodidPdS_S_S_
        .type           _Z16scale_likelihoodidPdS_S_S_,@function
        .size           _Z16scale_likelihoodidPdS_S_S_,(.L_x_31 - _Z16scale_likelihoodidPdS_S_S_)
        .other          _Z16scale_likelihoodidPdS_S_S_,@"STO_CUDA_ENTRY STV_DEFAULT"
_Z16scale_likelihoodidPdS_S_S_:
.text._Z16scale_likelihoodidPdS_S_S_:
[----:B------:R-:W-:Y:S01]  /*0000*/  LDC R1, c[0x0][0x37c] ;  /* 0x0000df00ff017b82 */ /* 0x000fe20000000800 */
[----:B------:R-:W0:Y:S07]  /*0010*/  S2R R0, SR_TID.X ;  /* 0x0000000000007919 */ /* 0x000e2e0000002100 */
[----:B------:R-:W0:Y:S01]  /*0020*/  S2UR UR4, SR_CTAID.X ;  /* 0x00000000000479c3 */ /* 0x000e220000002500 */
[----:B------:R-:W1:Y:S07]  /*0030*/  LDCU UR5, c[0x0][0x380] ;  /* 0x00007000ff0577ac */ /* 0x000e6e0008000800 */
[----:B------:R-:W0:Y:S02]  /*0040*/  LDC R3, c[0x0][0x360] ;  /* 0x0000d800ff037b82 */ /* 0x000e240000000800 */
[----:B0-----:R-:W-:-:S05]  /*0050*/  IMAD R3, R3, UR4, R0 ;  /* 0x0000000403037c24 */ /* 0x001fca000f8e0200 */
[----:B-1----:R-:W-:-:S13]  /*0060*/  ISETP.GE.AND P0, PT, R3, UR5, PT ;  /* 0x0000000503007c0c */ /* 0x002fda000bf06270 */
[----:B------:R-:W-:Y:S05]  /*0070*/  @P0 EXIT ;  /* 0x000000000000094d */ /* 0x000fea0003800000 */
[----:B------:R-:W0:Y:S01]  /*0080*/  LDC.64 R6, c[0x0][0x3a0] ;  /* 0x0000e800ff067b82 */ /* 0x000e220000000a00 */
[----:B------:R-:W1:Y:S01]  /*0090*/  LDCU.64 UR4, c[0x0][0x358] ;  /* 0x00006b00ff0477ac */ /* 0x000e620008000a00 */
[----:B------:R-:W2:Y:S06]  /*00a0*/  LDCU UR6, c[0x0][0x38c] ;  /* 0x00007180ff0677ac */ /* 0x000eac0008000800 */
[----:B------:R-:W3:Y:S08]  /*00b0*/  LDC.64 R4, c[0x0][0x3a8] ;  /* 0x0000ea00ff047b82 */ /* 0x000ef00000000a00 */
[----:B------:R-:W4:Y:S01]  /*00c0*/  LDC.64 R10, c[0x0][0x388] ;  /* 0x0000e200ff0a7b82 */ /* 0x000f220000000a00 */
[----:B0-----:R-:W-:-:S05]  /*00d0*/  IMAD.WIDE R6, R3, 0x8, R6 ;  /* 0x0000000803067825 */ /* 0x001fca00078e0206 */
[----:B-1----:R-:W4:Y:S01]  /*00e0*/  LDG.E.64 R12, desc[UR4][R6.64] ;  /* 0x00000004060c7981 */ /* 0x002f22000c1e1b00 */
[----:B---3--:R-:W-:-:S06]  /*00f0*/  IMAD.WIDE R4, R3, 0x8, R4 ;  /* 0x0000000803047825 */ /* 0x008fcc00078e0204 */
[----:B------:R-:W5:Y:S01]  /*0100*/  LDG.E.64 R4, desc[UR4][R4.64] ;  /* 0x0000000404047981 */ /* 0x000f62000c1e1b00 */
[----:B--2---:R-:W4:Y:S01]  /*0110*/  MUFU.RCP64H R3, UR6 ;  /* 0x0000000600037d08 */ /* 0x004f220008001800 */
[----:B------:R-:W-:Y:S01]  /*0120*/  IMAD.MOV.U32 R2, RZ, RZ, 0x1 ;  /* 0x00000001ff027424 */ /* 0x000fe200078e00ff */
[----:B------:R-:W-:Y:S05]  /*0130*/  BSSY.RECONVERGENT B0, `(.L_x_10) ;  /* 0x0000011000007945 */ /* 0x000fea0003800200 */
[----:B----4-:R-:W-:-:S08]  /*0140*/  DFMA R8, R2, -R10, 1 ;  /* 0x3ff000000208742b */ /* 0x010fd0000000080a */
[----:B------:R-:W-:-:S08]  /*0150*/  DFMA R8, R8, R8, R8 ;  /* 0x000000080808722b */ /* 0x000fd00000000008 */
[----:B------:R-:W-:-:S08]  /*0160*/  DFMA R8, R2, R8, R2 ;  /* 0x000000080208722b */ /* 0x000fd00000000002 */
[----:B------:R-:W-:-:S08]  /*0170*/  DFMA R2, R8, -R10, 1 ;  /* 0x3ff000000802742b */ /* 0x000fd0000000080a */
[----:B------:R-:W-:-:S08]  /*0180*/  DFMA R2, R8, R2, R8 ;  /* 0x000000020802722b */ /* 0x000fd00000000008 */
[----:B------:R-:W-:Y:S01]  /*0190*/  DMUL R8, R12, R2 ;  /* 0x000000020c087228 */ /* 0x000fe20000000000 */
[----:B------:R-:W-:-:S07]  /*01a0*/  FSETP.GEU.AND P1, PT, |R13|, 6.5827683646048100446e-37, PT ;  /* 0x036000000d00780b */ /* 0x000fce0003f2e200 */
[----:B------:R-:W-:-:S08]  /*01b0*/  DFMA R10, R8, -R10, R12 ;  /* 0x8000000a080a722b */ /* 0x000fd0000000000c */
[----:B------:R-:W-:-:S10]  /*01c0*/  DFMA R2, R2, R10, R8 ;  /* 0x0000000a0202722b */ /* 0x000fd40000000008 */
[----:B------:R-:W-:-:S05]  /*01d0*/  FFMA R0, RZ, UR6, R3 ;  /* 0x00000006ff007c23 */ /* 0x000fca0008000003 */
[----:B------:R-:W-:-:S13]  /*01e0*/  FSETP.GT.AND P0, PT, |R0|, 1.469367938527859385e-39, PT ;  /* 0x001000000000780b */ /* 0x000fda0003f04200 */
[----:B------:R-:W-:Y:S05]  /*01f0*/  @P0 BRA P1, `(.L_x_11) ;  /* 0x0000000000100947 */ /* 0x000fea0000800000 */
[----:B------:R-:W-:-:S07]  /*0200*/  MOV R0, 0x220 ;  /* 0x0000022000007802 */ /* 0x000fce0000000f00 */
[----:B-----5:R-:W-:Y:S05]  /*0210*/  CALL.REL.NOINC `($__internal_1_$__cuda_sm20_div_rn_f64_full) ;  /* 0x00000004001c7944 */ /* 0x020fea0003c00000 */
[----:B------:R-:W-:Y:S02]  /*0220*/  IMAD.MOV.U32 R2, RZ, RZ, R14 ;  /* 0x000000ffff027224 */ /* 0x000fe400078e000e */
[----:B------:R-:W-:-:S07]  /*0230*/  IMAD.MOV.U32 R3, RZ, RZ, R15 ;  /* 0x000000ffff037224 */ /* 0x000fce00078e000f */
.L_x_11:
[----:B------:R-:W-:Y:S05]  /*0240*/  BSYNC.RECONVERGENT B0 ;  /* 0x0000000000007941 */ /* 0x000fea0003800200 */
.L_x_10:
[----:B------:R-:W-:Y:S01]  /*0250*/  IMAD.MOV.U32 R8, RZ, RZ, 0x652b82fe ;  /* 0x652b82feff087424 */ /* 0x000fe200078e00ff */
[----:B------:R-:W-:Y:S01]  /*0260*/  UMOV UR6, 0xfefa39ef ;  /* 0xfefa39ef00067882 */ /* 0x000fe20000000000 */
[----:B------:R-:W-:Y:S01]  /*0270*/  IMAD.MOV.U32 R9, RZ, RZ, 0x3ff71547 ;  /* 0x3ff71547ff097424 */ /* 0x000fe200078e00ff */
[----:B------:R-:W-:Y:S01]  /*0280*/  UMOV UR7, 0x3fe62e42 ;  /* 0x3fe62e4200077882 */ /* 0x000fe20000000000 */
[----:B------:R-:W-:Y:S01]  /*0290*/  FSETP.GEU.AND P0, PT, |R3|, 4.1917929649353027344, PT ;  /* 0x4086232b0300780b */ /* 0x000fe20003f0e200 */
[----:B------:R-:W-:Y:S03]  /*02a0*/  BSSY.RECONVERGENT B0, `(.L_x_12) ;  /* 0x0000037000007945 */ /* 0x000fe60003800200 */
[----:B------:R-:W-:-:S08]  /*02b0*/  DFMA R8, R2, R8, 6.75539944105574400000e+15 ;  /* 0x433800000208742b */ /* 0x000fd00000000008 */
[----:B------:R-:W-:-:S08]  /*02c0*/  DADD R10, R8, -6.75539944105574400000e+15 ;  /* 0xc3380000080a7429 */ /* 0x000fd00000000000 */
[----:B------:R-:W-:Y:S01]  /*02d0*/  DFMA R12, R10, -UR6, R2 ;  /* 0x800000060a0c7c2b */ /* 0x000fe20008000002 */
[----:B------:R-:W-:Y:S01]  /*02e0*/  UMOV UR6, 0x3b39803f ;  /* 0x3b39803f00067882 */ /* 0x000fe20000000000 */
[----:B------:R-:W-:-:S06]  /*02f0*/  UMOV UR7, 0x3c7abc9e ;  /* 0x3c7abc9e00077882 */ /* 0x000fcc0000000000 */
[----:B------:R-:W-:Y:S01]  /*0300*/  DFMA R10, R10, -UR6, R12 ;  /* 0x800000060a0a7c2b */ /* 0x000fe2000800000c */
[----:B------:R-:W-:Y:S01]  /*0310*/  UMOV UR6, 0x69ce2bdf ;  /* 0x69ce2bdf00067882 */ /* 0x000fe20000000000 */
[----:B------:R-:W-:Y:S01]  /*0320*/  IMAD.MOV.U32 R12, RZ, RZ, -0x35dec16 ;  /* 0xfca213eaff0c7424 */ /* 0x000fe200078e00ff */
[----:B------:R-:W-:Y:S01]  /*0330*/  UMOV UR7, 0x3e5ade15 ;  /* 0x3e5ade1500077882 */ /* 0x000fe20000000000 */
[----:B------:R-:W-:-:S06]  /*0340*/  IMAD.MOV.U32 R13, RZ, RZ, 0x3e928af3 ;  /* 0x3e928af3ff0d7424 */ /* 0x000fcc00078e00ff */
        /* <DEDUP_REMOVED lines=24> */
[----:B------:R-:W-:-:S08]  /*04d0*/  DFMA R12, R10, R12, UR6 ;  /* 0x000000060a0c7e2b */ /* 0x000fd0000800000c */
[C---:B------:R-:W-:Y:S02]  /*04e0*/  DFMA R14, R10.reuse, R12, 1 ;  /* 0x3ff000000a0e742b */ /* 0x040fe4000000000c */
[----:B------:R-:W0:Y:S06]  /*04f0*/  LDC.64 R12, c[0x0][0x398] ;  /* 0x0000e600ff0c7b82 */ /* 0x000e2c0000000a00 */
[----:B------:R-:W-:-:S10]  /*0500*/  DFMA R14, R10, R14, 1 ;  /* 0x3ff000000a0e742b */ /* 0x000fd4000000000e */
[----:B------:R-:W-:Y:S02]  /*0510*/  IMAD R11, R8, 0x100000, R15 ;  /* 0x00100000080b7824 */ /* 0x000fe400078e020f */
[----:B------:R-:W-:Y:S01]  /*0520*/  IMAD.MOV.U32 R10, RZ, RZ, R14 ;  /* 0x000000ffff0a7224 */ /* 0x000fe200078e000e */
[----:B------:R-:W-:Y:S06]  /*0530*/  @!P0 BRA `(.L_x_13) ;  /* 0x0000000000348947 */ /* 0x000fec0003800000 */
[----:B------:R-:W-:Y:S01]  /*0540*/  FSETP.GEU.AND P1, PT, |R3|, 4.2275390625, PT ;  /* 0x408748000300780b */ /* 0x000fe20003f2e200 */
[C---:B------:R-:W-:Y:S02]  /*0550*/  DADD R10, R2.reuse, +INF ;  /* 0x7ff00000020a7429 */ /* 0x040fe40000000000 */
[----:B------:R-:W-:-:S08]  /*0560*/  DSETP.GEU.AND P0, PT, R2, RZ, PT ;  /* 0x000000ff0200722a */ /* 0x000fd00003f0e000 */
[----:B------:R-:W-:Y:S02]  /*0570*/  FSEL R10, R10, RZ, P0 ;  /* 0x000000ff0a0a7208 */ /* 0x000fe40000000000 */
[----:B------:R-:W-:Y:S01]  /*0580*/  @!P1 LEA.HI R0, R8, R8, RZ, 0x1 ;  /* 0x0000000808009211 */ /* 0x000fe200078f08ff */
[----:B------:R-:W-:Y:S01]  /*0590*/  @!P1 IMAD.MOV.U32 R2, RZ, RZ, R14 ;  /* 0x000000ffff029224 */ /* 0x000fe200078e000e */
[----:B------:R-:W-:Y:S02]  /*05a0*/  FSEL R11, R11, RZ, P0 ;  /* 0x000000ff0b0b7208 */ /* 0x000fe40000000000 */
[----:B------:R-:W-:-:S05]  /*05b0*/  @!P1 SHF.R.S32.HI R3, RZ, 0x1, R0 ;  /* 0x00000001ff039819 */ /* 0x000fca0000011400 */
[----:B------:R-:W-:Y:S02]  /*05c0*/  @!P1 IMAD.IADD R8, R8, 0x1, -R3 ;  /* 0x0000000108089824 */ /* 0x000fe400078e0a03 */
[----:B------:R-:W-:-:S03]  /*05d0*/  @!P1 IMAD R3, R3, 0x100000, R15 ;  /* 0x0010000003039824 */ /* 0x000fc600078e020f */
[----:B------:R-:W-:Y:S01]  /*05e0*/  @!P1 LEA R9, R8, 0x3ff00000, 0x14 ;  /* 0x3ff0000008099811 */ /* 0x000fe200078ea0ff */
[----:B------:R-:W-:-:S06]  /*05f0*/  @!P1 IMAD.MOV.U32 R8, RZ, RZ, RZ ;  /* 0x000000ffff089224 */ /* 0x000fcc00078e00ff */
[----:B------:R-:W-:-:S11]  /*0600*/  @!P1 DMUL R10, R2, R8 ;  /* 0x00000008020a9228 */ /* 0x000fd60000000000 */
.L_x_13:
[----:B------:R-:W-:Y:S05]  /*0610*/  BSYNC.RECONVERGENT B0 ;  /* 0x0000000000007941 */ /* 0x000fea0003800200 */
.L_x_12:
[----:B-----5:R-:W-:-:S07]  /*0620*/  DMUL R4, R4, R10 ;  /* 0x0000000a04047228 */ /* 0x020fce0000000000 */
[----:B0-----:R-:W-:Y:S04]  /*0630*/  REDG.E.ADD.F64.RN.STRONG.GPU desc[UR4][R12.64], R4 ;  /* 0x000000040c0079a6 */ /* 0x001fe8000c12ff04 */
[----:B------:R-:W2:Y:S01]  /*0640*/  LDG.E.64 R6, desc[UR4][R6.64] ;  /* 0x0000000406067981 */ /* 0x000ea2000c1e1b00 */
[----:B------:R-:W0:Y:S01]  /*0650*/  LDC.64 R8, c[0x0][0x390] ;  /* 0x0000e400ff087b82 */ /* 0x000e220000000a00 */
[----:B--2---:R-:W-:-:S07]  /*0660*/  DMUL R2, R4, R6 ;  /* 0x0000000604027228 */ /* 0x004fce0000000000 */
[----:B0-----:R-:W-:Y:S01]  /*0670*/  REDG.E.ADD.F64.RN.STRONG.GPU desc[UR4][R8.64], R2 ;  /* 0x00000002080079a6 */ /* 0x001fe2000c12ff04 */
[----:B------:R-:W-:Y:S05]  /*0680*/  EXIT ;  /* 0x000000000000794d */ /* 0x000fea0003800000 */
        .weak           $__internal_1_$__cuda_sm20_div_rn_f64_full
        .type           $__internal_1_$__cuda_sm20_div_rn_f64_full,@function
        .size           $__internal_1_$__cuda_sm20_div_rn_f64_full,(.L_x_31 - $__internal_1_$__cuda_sm20_div_rn_f64_full)
$__internal_1_$__cuda_sm20_div_rn_f64_full:
[----:B------:R-:W0:Y:S01]  /*0690*/  LDC.64 R8, c[0x0][0x388] ;  /* 0x0000e200ff087b82 */ /* 0x000e220000000a00 */
[----:B------:R-:W-:Y:S01]  /*06a0*/  IMAD.MOV.U32 R14, RZ, RZ, 0x1 ;  /* 0x00000001ff0e7424 */ /* 0x000fe200078e00ff */
[C---:B------:R-:W-:Y:S01]  /*06b0*/  FSETP.GEU.AND P2, PT, |R13|.reuse, 1.469367938527859385e-39, PT ;  /* 0x001000000d00780b */ /* 0x040fe20003f4e200 */
[----:B------:R-:W-:Y:S01]  /*06c0*/  IMAD.MOV.U32 R23, RZ, RZ, 0x1ca00000 ;  /* 0x1ca00000ff177424 */ /* 0x000fe200078e00ff */
[----:B------:R-:W-:Y:S01]  /*06d0*/  LOP3.LUT R20, R13, 0x7ff00000, RZ, 0xc0, !PT ;  /* 0x7ff000000d147812 */ /* 0x000fe200078ec0ff */
[----:B------:R-:W-:Y:S04]  /*06e0*/  BSSY.RECONVERGENT B1, `(.L_x_14) ;  /* 0x0000050000017945 */ /* 0x000fe80003800200 */
[----:B------:R-:W-:Y:S01]  /*06f0*/  IMAD.MOV.U32 R22, RZ, RZ, R20 ;  /* 0x000000ffff167224 */ /* 0x000fe200078e0014 */
[----:B0-----:R-:W-:-:S02]  /*0700*/  FSETP.GEU.AND P0, PT, |R9|, 1.469367938527859385e-39, PT ;  /* 0x001000000900780b */ /* 0x001fc40003f0e200 */
[C---:B------:R-:W-:Y:S02]  /*0710*/  LOP3.LUT R2, R9.reuse, 0x800fffff, RZ, 0xc0, !PT ;  /* 0x800fffff09027812 */ /* 0x040fe400078ec0ff */
[----:B------:R-:W-:Y:S02]  /*0720*/  LOP3.LUT R21, R9, 0x7ff00000, RZ, 0xc0, !PT ;  /* 0x7ff0000009157812 */ /* 0x000fe400078ec0ff */
[----:B------:R-:W-:Y:S01]  /*0730*/  LOP3.LUT R3, R2, 0x3ff00000, RZ, 0xfc, !PT ;  /* 0x3ff0000002037812 */ /* 0x000fe200078efcff */
[----:B------:R-:W-:Y:S01]  /*0740*/  IMAD.MOV.U32 R2, RZ, RZ, R8 ;  /* 0x000000ffff027224 */ /* 0x000fe200078e0008 */
[----:B------:R-:W-:Y:S01]  /*0750*/  ISETP.GE.U32.AND P1, PT, R20, R21, PT ;  /* 0x000000151400720c */ /* 0x000fe20003f26070 */
[----:B------:R-:W-:-:S03]  /*0760*/  IMAD.MOV.U32 R25, RZ, RZ, R21 ;  /* 0x000000ffff197224 */ /* 0x000fc600078e0015 */
[----:B------:R-:W-:Y:S01]  /*0770*/  SEL R23, R23, 0x63400000, !P1 ;  /* 0x6340000017177807 */ /* 0x000fe20004800000 */
[----:B------:R-:W0:Y:S03]  /*0780*/  @!P0 LDC.64 R10, c[0x0][0x388] ;  /* 0x0000e200ff0a8b82 */ /* 0x000e260000000a00 */
[----:B------:R-:W-:-:S04]  /*0790*/  @!P2 LOP3.LUT R16, R23, 0x80000000, R13, 0xf8, !PT ;  /* 0x800000001710a812 */ /* 0x000fc800078ef80d */
[----:B------:R-:W-:Y:S01]  /*07a0*/  @!P2 LOP3.LUT R17, R16, 0x100000, RZ, 0xfc, !PT ;  /* 0x001000001011a812 */ /* 0x000fe200078efcff */
[----:B------:R-:W-:Y:S01]  /*07b0*/  @!P2 IMAD.MOV.U32 R16, RZ, RZ, RZ ;  /* 0x000000ffff10a224 */ /* 0x000fe200078e00ff */
[----:B0-----:R-:W-:-:S06]  /*07c0*/  @!P0 DMUL R2, R10, 8.98846567431157953865e+307 ;  /* 0x7fe000000a028828 */ /* 0x001fcc0000000000 */
[----:B------:R-:W0:Y:S04]  /*07d0*/  MUFU.RCP64H R15, R3 ;  /* 0x00000003000f7308 */ /* 0x000e280000001800 */
[----:B------:R-:W-:Y:S01]  /*07e0*/  @!P0 LOP3.LUT R25, R3, 0x7ff00000, RZ, 0xc0, !PT ;  /* 0x7ff0000003198812 */ /* 0x000fe200078ec0ff */
[----:B0-----:R-:W-:-:S08]  /*07f0*/  DFMA R10, R14, -R2, 1 ;  /* 0x3ff000000e0a742b */ /* 0x001fd00000000802 */
[----:B------:R-:W-:-:S08]  /*0800*/  DFMA R10, R10, R10, R10 ;  /* 0x0000000a0a0a722b */ /* 0x000fd0000000000a */
[----:B------:R-:W-:Y:S01]  /*0810*/  DFMA R14, R14, R10, R14 ;  /* 0x0000000a0e0e722b */ /* 0x000fe2000000000e */
[----:B------:R-:W-:Y:S01]  /*0820*/  LOP3.LUT R11, R23, 0x800fffff, R13, 0xf8, !PT ;  /* 0x800fffff170b7812 */ /* 0x000fe200078ef80d */
[----:B------:R-:W-:-:S06]  /*0830*/  IMAD.MOV.U32 R10, RZ, RZ, R12 ;  /* 0x000000ffff0a7224 */ /* 0x000fcc00078e000c */
[----:B------:R-:W-:Y:S02]  /*0840*/  DFMA R18, R14, -R2, 1 ;  /* 0x3ff000000e12742b */ /* 0x000fe40000000802 */
[----:B------:R-:W-:-:S06]  /*0850*/  @!P2 DFMA R10, R10, 2, -R16 ;  /* 0x400000000a0aa82b */ /* 0x000fcc0000000810 */
[----:B------:R-:W-:-:S04]  /*0860*/  DFMA R14, R14, R18, R14 ;  /* 0x000000120e0e722b */ /* 0x000fc8000000000e */
[----:B------:R-:W-:-:S04]  /*0870*/  @!P2 LOP3.LUT R22, R11, 0x7ff00000, RZ, 0xc0, !PT ;  /* 0x7ff000000b16a812 */ /* 0x000fc800078ec0ff */
[----:B------:R-:W-:Y:S01]  /*0880*/  DMUL R16, R14, R10 ;  /* 0x0000000a0e107228 */ /* 0x000fe20000000000 */
[----:B------:R-:W-:-:S05]  /*0890*/  VIADD R24, R22, 0xffffffff ;  /* 0xffffffff16187836 */ /* 0x000fca0000000000 */
[----:B------:R-:W-:Y:S01]  /*08a0*/  ISETP.GT.U32.AND P0, PT, R24, 0x7feffffe, PT ;  /* 0x7feffffe1800780c */ /* 0x000fe20003f04070 */
[----:B------:R-:W-:Y:S01]  /*08b0*/  VIADD R24, R25, 0xffffffff ;  /* 0xffffffff19187836 */ /* 0x000fe20000000000 */
[----:B------:R-:W-:-:S04]  /*08c0*/  DFMA R18, R16, -R2, R10 ;  /* 0x800000021012722b */ /* 0x000fc8000000000a */
[----:B------:R-:W-:-:S04]  /*08d0*/  ISETP.GT.U32.OR P0, PT, R24, 0x7feffffe, P0 ;  /* 0x7feffffe1800780c */ /* 0x000fc80000704470 */
[----:B------:R-:W-:-:S09]  /*08e0*/  DFMA R18, R14, R18, R16 ;  /* 0x000000120e12722b */ /* 0x000fd20000000010 */
        /* <DEDUP_REMOVED lines=17> */
[----:B------:R-:W-:-:S06]  /*0a00*/  IMAD.MOV.U32 R2, RZ, RZ, RZ ;  /* 0x000000ffff027224 */ /* 0x000fcc00078e00ff */
[----:B------:R-:W-:-:S03]  /*0a10*/  DFMA R2, R14, -R2, R18 ;  /* 0x800000020e02722b */ /* 0x000fc60000000012 */
[----:B------:R-:W-:-:S03]  /*0a20*/  LOP3.LUT R9, R13, R9, RZ, 0x3c, !PT ;  /* 0x000000090d097212 */ /* 0x000fc600078e3cff */
[----:B------:R-:W-:-:S04]  /*0a30*/  IADD3 R2, PT, PT, -R20, -0x43300000, RZ ;  /* 0xbcd0000014027810 */ /* 0x000fc80007ffe1ff */
[----:B------:R-:W-:-:S04]  /*0a40*/  FSETP.NEU.AND P0, PT, |R3|, R2, PT ;  /* 0x000000020300720b */ /* 0x000fc80003f0d200 */
[----:B------:R-:W-:Y:S02]  /*0a50*/  FSEL R14, R12, R14, !P0 ;  /* 0x0000000e0c0e7208 */ /* 0x000fe40004000000 */
[----:B------:R-:W-:Y:S01]  /*0a60*/  FSEL R15, R9, R15, !P0 ;  /* 0x0000000f090f7208 */ /* 0x000fe20004000000 */
[----:B------:R-:W-:Y:S06]  /*0a70*/  BRA `(.L_x_16) ;  /* 0x0000000000587947 */ /* 0x000fec0003800000 */
.L_x_15:
        /* <DEDUP_REMOVED lines=17> */
.L_x_18:
[----:B------:R-:W-:Y:S01]  /*0b90*/  LOP3.LUT R15, R9, 0x80000, RZ, 0xfc, !PT ;  /* 0x00080000090f7812 */ /* 0x000fe200078efcff */
[----:B------:R-:W-:Y:S01]  /*0ba0*/  IMAD.MOV.U32 R14, RZ, RZ, R8 ;  /* 0x000000ffff0e7224 */ /* 0x000fe200078e0008 */
[----:B------:R-:W-:Y:S06]  /*0bb0*/  BRA `(.L_x_16) ;  /* 0x0000000000087947 */ /* 0x000fec0003800000 */
.L_x_17:
[----:B------:R-:W-:Y:S01]  /*0bc0*/  LOP3.LUT R15, R13, 0x80000, RZ, 0xfc, !PT ;  /* 0x000800000d0f7812 */ /* 0x000fe200078efcff */
[----:B------:R-:W-:-:S07]  /*0bd0*/  IMAD.MOV.U32 R14, RZ, RZ, R12 ;  /* 0x000000ffff0e7224 */ /* 0x000fce00078e000c */
.L_x_16:
[----:B------:R-:W-:Y:S05]  /*0be0*/  BSYNC.RECONVERGENT B1 ;  /* 0x0000000000017941 */ /* 0x000fea0003800200 */
.L_x_14:
[----:B------:R-:W-:Y:S02]  /*0bf0*/  IMAD.MOV.U32 R2, RZ, RZ, R0 ;  /* 0x000000ffff027224 */ /* 0x000fe400078e0000 */
[----:B------:R-:W-:-:S04]  /*0c00*/  IMAD.MOV.U32 R3, RZ, RZ, 0x0 ;  /* 0x00000000ff037424 */ /* 0x000fc800078e00ff */
[----:B------:R-:W-:Y:S05]  /*0c10*/  RET.REL.NODEC R2 `(_Z16scale_likelihoodidPdS_S_S_) ;  /* 0xfffffff002f87950 */ /* 0x000fea0003c3ffff */
.L_x_19:
        /* <DEDUP_REMOVED lines=14> */
.L_x_31:


//--------------------- .text._Z11compute_stdiPdS_S_ --------------------------
	.section	.text._Z11compute_stdiPdS_S_,"ax",@progbits
	.align	128
        .global         _Z11compute_stdiPdS_S_
        .type           _Z11compute_stdiPdS_S_,@function
        .size           _Z11compute_stdiPdS_S_,(.L_x_35 - _Z11compute_stdiPdS_S_)
        .other          _Z11compute_stdiPdS_S_,@"STO_CUDA_ENTRY STV_DEFAULT"
_Z11compute_stdiPdS_S_:
.text._Z11compute_stdiPdS_S_:
        /* <DEDUP_REMOVED lines=9> */
[----:B------:R-:W1:Y:S07]  /*0090*/  LDCU.64 UR4, c[0x0][0x358] ;  /* 0x00006b00ff0477ac */ /* 0x000e6e0008000a00 */
[----:B------:R-:W2:Y:S01]  /*00a0*/  LDC.64 R4, c[0x0][0x390] ;  /* 0x0000e400ff047b82 */ /* 0x000ea20000000a00 */
[----:B0-----:R-:W-:-:S06]  /*00b0*/  IMAD.WIDE R2, R7, 0x8, R2 ;  /* 0x0000000807027825 */ /* 0x001fcc00078e0202 */
[----:B-1----:R-:W3:Y:S04]  /*00c0*/  LDG.E.64 R2, desc[UR4][R2.64] ;  /* 0x0000000402027981 */ /* 0x002ee8000c1e1b00 */
[----:B--2---:R-:W3:Y:S01]  /*00d0*/  LDG.E.64 R4, desc[UR4][R4.64] ;  /* 0x0000000404047981 */ /* 0x004ee2000c1e1b00 */
[----:B------:R-:W0:Y:S01]  /*00e0*/  LDC.64 R8, c[0x0][0x398] ;  /* 0x0000e600ff087b82 */ /* 0x000e220000000a00 */
[----:B---3--:R-:W-:-:S08]  /*00f0*/  DADD R6, R2, -R4 ;  /* 0x0000000002067229 */ /* 0x008fd00000000804 */
[----:B------:R-:W-:-:S07]  /*0100*/  DMUL R6, R6, R6 ;  /* 0x0000000606067228 */ /* 0x000fce0000000000 */
[----:B0-----:R-:W-:Y:S01]  /*0110*/  REDG.E.ADD.F64.RN.STRONG.GPU desc[UR4][R8.64], R6 ;  /* 0x00000006080079a6 */ /* 0x001fe2000c12ff04 */
[----:B------:R-:W-:Y:S05]  /*0120*/  EXIT ;  /* 0x000000000000794d */ /* 0x000fea0003800000 */
.L_x_20:
        /* <DEDUP_REMOVED lines=13> */
.L_x_35:


//--------------------- .text._Z21normalization_and_sumiddPdS_S_ --------------------------
	.section	.text._Z21normalization_and_sumiddPdS_S_,"ax",@progbits
	.align	128
        .global         _Z21normalization_and_sumiddPdS_S_
        .type           _Z21normalization_and_sumiddPdS_S_,@function
        .size           _Z21normalization_and_sumiddPdS_S_,(.L_x_32 - _Z21normalization_and_sumiddPdS_S_)
        .other          _Z21normalization_and_sumiddPdS_S_,@"STO_CUDA_ENTRY STV_DEFAULT"
_Z21normalization_and_sumiddPdS_S_:
.text._Z21normalization_and_sumiddPdS_S_:
        /* <DEDUP_REMOVED lines=32> */
[----:B------:R-:W-:Y:S05]  /*0200*/  CALL.REL.NOINC `($__internal_2_$__cuda_sm20_div_rn_f64_full) ;  /* 0x00000000001c7944 */ /* 0x000fea0003c00000 */
.L_x_22:
[----:B------:R-:W-:Y:S05]  /*0210*/  BSYNC.RECONVERGENT B0 ;  /* 0x0000000000007941 */ /* 0x000fea0003800200 */
.L_x_21:
[----:B------:R-:W0:Y:S08]  /*0220*/  LDC.64 R4, c[0x0][0x3a0] ;  /* 0x0000e800ff047b82 */ /* 0x000e300000000a00 */
[----:B------:R-:W1:Y:S01]  /*0230*/  LDC.64 R6, c[0x0][0x3a8] ;  /* 0x0000ea00ff067b82 */ /* 0x000e620000000a00 */
[----:B0-----:R-:W-:-:S05]  /*0240*/  IMAD.WIDE R4, R0, 0x8, R4 ;  /* 0x0000000800047825 */ /* 0x001fca00078e0204 */
[----:B------:R-:W-:Y:S04]  /*0250*/  STG.E.64 desc[UR4][R4.64], R2 ;  /* 0x0000000204007986 */ /* 0x000fe8000c101b04 */
[----:B-1----:R-:W-:Y:S01]  /*0260*/  REDG.E.ADD.F64.RN.STRONG.GPU desc[UR4][R6.64], R2 ;  /* 0x00000002060079a6 */ /* 0x002fe2000c12ff04 */
[----:B------:R-:W-:Y:S05]  /*0270*/  EXIT ;  /* 0x000000000000794d */ /* 0x000fea0003800000 */
        .weak           $__internal_2_$__cuda_sm20_div_rn_f64_full
        .type           $__internal_2_$__cuda_sm20_div_rn_f64_full,@function
        .size           $__internal_2_$__cuda_sm20_div_rn_f64_full,(.L_x_32 - $__internal_2_$__cuda_sm20_div_rn_f64_full)
$__internal_2_$__cuda_sm20_div_rn_f64_full:
        /* <DEDUP_REMOVED lines=63> */
.L_x_24:
        /* <DEDUP_REMOVED lines=17> */
.L_x_27:
[----:B------:R-:W-:Y:S01]  /*0780*/  LOP3.LUT R13, R3, 0x80000, RZ, 0xfc, !PT ;  /* 0x00080000030d7812 */ /* 0x000fe200078efcff */
[----:B------:R-:W-:Y:S01]  /*0790*/  IMAD.MOV.U32 R12, RZ, RZ, R2 ;  /* 0x000000ffff0c7224 */ /* 0x000fe200078e0002 */
[----:B------:R-:W-:Y:S06]  /*07a0*/  BRA `(.L_x_25) ;  /* 0x0000000000087947 */ /* 0x000fec0003800000 */
.L_x_26:
[----:B------:R-:W-:Y:S01]  /*07b0*/  LOP3.LUT R13, R7, 0x80000, RZ, 0xfc, !PT ;  /* 0x00080000070d7812 */ /* 0x000fe200078efcff */
[----:B------:R-:W-:-:S07]  /*07c0*/  IMAD.MOV.U32 R12, RZ, RZ, R6 ;  /* 0x000000ffff0c7224 */ /* 0x000fce00078e0006 */
.L_x_25:
[----:B------:R-:W-:Y:S05]  /*07d0*/  BSYNC.RECONVERGENT B1 ;  /* 0x0000000000017941 */ /* 0x000fea0003800200 */
.L_x_23:
[----:B------:R-:W-:Y:S02]  /*07e0*/  IMAD.MOV.U32 R11, RZ, RZ, 0x0 ;  /* 0x00000000ff0b7424 */ /* 0x000fe400078e00ff */
[----:B------:R-:W-:Y:S02]  /*07f0*/  IMAD.MOV.U32 R2, RZ, RZ, R12 ;  /* 0x000000ffff027224 */ /* 0x000fe400078e000c */
[----:B------:R-:W-:Y:S01]  /*0800*/  IMAD.MOV.U32 R3, RZ, RZ, R13 ;  /* 0x000000ffff037224 */ /* 0x000fe200078e000d */
[----:B------:R-:W-:Y:S06]  /*0810*/  RET.REL.NODEC R10 `(_Z21normalization_and_sumiddPdS_S_) ;  /* 0xfffffff40af87950 */ /* 0x000fec0003c3ffff */
.L_x_28:
        /* <DEDUP_REMOVED lines=14> */
.L_x_32:


//--------------------- .text._Z5saxpyifPfS_      --------------------------
	.section	.text._Z5saxpyifPfS_,"ax",@progbits
	.align	128
        .global         _Z5saxpyifPfS_
        .type           _Z5saxpyifPfS_,@function
        .size           _Z5saxpyifPfS_,(.L_x_37 - _Z5saxpyifPfS_)
        .other          _Z5saxpyifPfS_,@"STO_CUDA_ENTRY STV_DEFAULT"
_Z5saxpyifPfS_:
.text._Z5saxpyifPfS_:
        /* <DEDUP_REMOVED lines=12> */
[----:B0-----:R-:W-:-:S06]  /*00c0*/  IMAD.WIDE R2, R7, 0x4, R2 ;  /* 0x0000000407027825 */ /* 0x001fcc00078e0202 */
[----:B-1----:R-:W2:Y:S01]  /*00d0*/  LDG.E R2, desc[UR4][R2.64] ;  /* 0x0000000402027981 */ /* 0x002ea2000c1e1900 */
[----:B---3--:R-:W-:-:S05]  /*00e0*/  IMAD.WIDE R4, R7, 0x4, R4 ;  /* 0x0000000407047825 */ /* 0x008fca00078e0204 */
[----:B------:R-:W2:Y:S02]  /*00f0*/  LDG.E R7, desc[UR4][R4.64] ;  /* 0x0000000404077981 */ /* 0x000ea4000c1e1900 */
[----:B--2---:R-:W-:-:S05]  /*0100*/  FFMA R7, R2, UR6, R7 ;  /* 0x0000000602077c23 */ /* 0x004fca0008000007 */
[----:B------:R-:W-:Y:S01]  /*0110*/  STG.E desc[UR4][R4.64], R7 ;  /* 0x0000000704007986 */ /* 0x000fe2000c101904 */
[----:B------:R-:W-:Y:S05]  /*0120*/  EXIT ;  /* 0x000000000000794d */ /* 0x000fea0003800000 */
.L_x_29:
        /* <DEDUP_REMOVED lines=13> */
.L_x_37:


//--------------------- .nv.shared.reserved.0     --------------------------
	.section	.nv.shared.reserved.0,"aw",@nobits
	.weak		__nv_reservedSMEM_offset_0_alias
	.size		__nv_reservedSMEM_offset_0_alias, 0, 64
	.other		__nv_reservedSMEM_offset_0_alias,@"STO_CUDA_RESERVED_SHARED STV_DEFAULT"
__nv_reservedSMEM_offset_0_alias:
	.zero		0
	.zero		64


//--------------------- .nv.constant0._Z18neg_log_likelihoodddddPdS_S_S_S_S_S_ --------------------------
	.section	.nv.constant0._Z18neg_log_likelihoodddddPdS_S_S_S_S_S_,"a",@progbits
	.sectionflags	@""
	.align	4
.nv.constant0._Z18neg_log_likelihoodddddPdS_S_S_S_S_S_:
	.zero		984


//--------------------- .nv.constant0._Z16scale_likelihoodidPdS_S_S_ --------------------------
	.section	.nv.constant0._Z16scale_likelihoodidPdS_S_S_,"a",@progbits
	.sectionflags	@""
	.align	4
.nv.constant0._Z16scale_likelihoodidPdS_S_S_:
	.zero		944


//--------------------- .nv.constant0._Z11compute_stdiPdS_S_ --------------------------
	.section	.nv.constant0._Z11compute_stdiPdS_S_,"a",@progbits
	.sectionflags	@""
	.align	4
.nv.constant0._Z11compute_stdiPdS_S_:
	.zero		928


//--------------------- .nv.constant0._Z21normalization_and_sumiddPdS_S_ --------------------------
	.section	.nv.constant0._Z21normalization_and_sumiddPdS_S_,"a",@progbits
	.sectionflags	@""
	.align	4
.nv.constant0._Z21normalization_and_sumiddPdS_S_:
	.zero		944


//--------------------- .nv.constant0._Z5saxpyifPfS_ --------------------------
	.section	.nv.constant0._Z5saxpyifPfS_,"a",@progbits
	.sectionflags	@""
	.align	4
.nv.constant0._Z5saxpyifPfS_:
	.zero		920


//--------------------- SYMBOLS --------------------------

	.type		.nv.reservedSmem.offset0,@object
	.size		.nv.reservedSmem.offset0,0x4
